//
// Generated by NVIDIA NVVM Compiler
//
// Compiler Build ID: CL-36424714
// Cuda compilation tools, release 13.0, V13.0.88
// Based on NVVM 20.0.0
//

.version 9.0
.target sm_100
.address_size 64

	// .globl	_Z10naive_gemmPKfS0_Pfiii
.extern .shared .align 16 .b8 SharedMem[];

.visible .entry _Z10naive_gemmPKfS0_Pfiii(
	.param .u64 .ptr .align 1 _Z10naive_gemmPKfS0_Pfiii_param_0,
	.param .u64 .ptr .align 1 _Z10naive_gemmPKfS0_Pfiii_param_1,
	.param .u64 .ptr .align 1 _Z10naive_gemmPKfS0_Pfiii_param_2,
	.param .u32 _Z10naive_gemmPKfS0_Pfiii_param_3,
	.param .u32 _Z10naive_gemmPKfS0_Pfiii_param_4,
	.param .u32 _Z10naive_gemmPKfS0_Pfiii_param_5
)
{
	.reg .pred 	%p<13>;
	.reg .b32 	%r<41>;
	.reg .b32 	%f<68>;
	.reg .b64 	%rd<53>;

	ld.param.u64 	%rd7, [_Z10naive_gemmPKfS0_Pfiii_param_0];
	ld.param.u64 	%rd8, [_Z10naive_gemmPKfS0_Pfiii_param_1];
	ld.param.u64 	%rd6, [_Z10naive_gemmPKfS0_Pfiii_param_2];
	ld.param.u32 	%r20, [_Z10naive_gemmPKfS0_Pfiii_param_3];
	ld.param.u32 	%r18, [_Z10naive_gemmPKfS0_Pfiii_param_4];
	ld.param.u32 	%r19, [_Z10naive_gemmPKfS0_Pfiii_param_5];
	cvta.to.global.u64 	%rd1, %rd8;
	cvta.to.global.u64 	%rd2, %rd7;
	mov.u32 	%r21, %ctaid.y;
	mov.u32 	%r22, %ntid.y;
	mov.u32 	%r23, %tid.y;
	mad.lo.s32 	%r1, %r21, %r22, %r23;
	mov.u32 	%r24, %ctaid.x;
	mov.u32 	%r25, %ntid.x;
	mov.u32 	%r26, %tid.x;
	mad.lo.s32 	%r2, %r24, %r25, %r26;
	setp.ge.s32 	%p1, %r1, %r20;
	setp.ge.s32 	%p2, %r2, %r18;
	or.pred  	%p3, %p1, %p2;
	@%p3 bra 	$L__BB0_14;
	setp.lt.s32 	%p4, %r19, 1;
	mov.f32 	%f67, 0f00000000;
	@%p4 bra 	$L__BB0_13;
	mul.lo.s32 	%r3, %r19, %r1;
	and.b32  	%r4, %r19, 7;
	setp.lt.u32 	%p5, %r19, 8;
	mov.f32 	%f67, 0f00000000;
	mov.b32 	%r39, 0;
	@%p5 bra 	$L__BB0_5;
	and.b32  	%r39, %r19, 2147483640;
	neg.s32 	%r37, %r39;
	shl.b32 	%r7, %r18, 3;
	mul.wide.u32 	%rd9, %r3, 4;
	add.s64 	%rd10, %rd9, %rd2;
	add.s64 	%rd52, %rd10, 16;
	mov.f32 	%f67, 0f00000000;
	mul.wide.s32 	%rd13, %r18, 4;
	mov.u32 	%r36, %r2;
$L__BB0_4:
	.pragma "nounroll";
	ld.global.f32 	%f17, [%rd52+-16];
	mul.wide.s32 	%rd11, %r36, 4;
	add.s64 	%rd12, %rd1, %rd11;
	ld.global.f32 	%f18, [%rd12];
	fma.rn.f32 	%f19, %f17, %f18, %f67;
	ld.global.f32 	%f20, [%rd52+-12];
	add.s64 	%rd14, %rd12, %rd13;
	ld.global.f32 	%f21, [%rd14];
	fma.rn.f32 	%f22, %f20, %f21, %f19;
	ld.global.f32 	%f23, [%rd52+-8];
	add.s64 	%rd15, %rd14, %rd13;
	ld.global.f32 	%f24, [%rd15];
	fma.rn.f32 	%f25, %f23, %f24, %f22;
	ld.global.f32 	%f26, [%rd52+-4];
	add.s64 	%rd16, %rd15, %rd13;
	ld.global.f32 	%f27, [%rd16];
	fma.rn.f32 	%f28, %f26, %f27, %f25;
	ld.global.f32 	%f29, [%rd52];
	add.s64 	%rd17, %rd16, %rd13;
	ld.global.f32 	%f30, [%rd17];
	fma.rn.f32 	%f31, %f29, %f30, %f28;
	ld.global.f32 	%f32, [%rd52+4];
	add.s64 	%rd18, %rd17, %rd13;
	ld.global.f32 	%f33, [%rd18];
	fma.rn.f32 	%f34, %f32, %f33, %f31;
	ld.global.f32 	%f35, [%rd52+8];
	add.s64 	%rd19, %rd18, %rd13;
	ld.global.f32 	%f36, [%rd19];
	fma.rn.f32 	%f37, %f35, %f36, %f34;
	ld.global.f32 	%f38, [%rd52+12];
	add.s64 	%rd20, %rd19, %rd13;
	ld.global.f32 	%f39, [%rd20];
	fma.rn.f32 	%f67, %f38, %f39, %f37;
	add.s32 	%r37, %r37, 8;
	add.s32 	%r36, %r36, %r7;
	add.s64 	%rd52, %rd52, 32;
	setp.ne.s32 	%p6, %r37, 0;
	@%p6 bra 	$L__BB0_4;
$L__BB0_5:
	setp.eq.s32 	%p7, %r4, 0;
	@%p7 bra 	$L__BB0_13;
	and.b32  	%r13, %r19, 3;
	setp.lt.u32 	%p8, %r4, 4;
	@%p8 bra 	$L__BB0_8;
	add.s32 	%r28, %r39, %r3;
	mul.wide.u32 	%rd21, %r28, 4;
	add.s64 	%rd22, %rd2, %rd21;
	ld.global.f32 	%f41, [%rd22];
	mad.lo.s32 	%r29, %r39, %r18, %r2;
	mul.wide.s32 	%rd23, %r29, 4;
	add.s64 	%rd24, %rd1, %rd23;
	ld.global.f32 	%f42, [%rd24];
	fma.rn.f32 	%f43, %f41, %f42, %f67;
	cvt.u64.u32 	%rd25, %r3;
	cvt.u64.u32 	%rd26, %r39;
	add.s64 	%rd27, %rd26, %rd25;
	shl.b64 	%rd28, %rd27, 2;
	add.s64 	%rd29, %rd2, %rd28;
	ld.global.f32 	%f44, [%rd29+4];
	mul.wide.s32 	%rd30, %r18, 4;
	add.s64 	%rd31, %rd24, %rd30;
	ld.global.f32 	%f45, [%rd31];
	fma.rn.f32 	%f46, %f44, %f45, %f43;
	ld.global.f32 	%f47, [%rd29+8];
	add.s64 	%rd32, %rd31, %rd30;
	ld.global.f32 	%f48, [%rd32];
	fma.rn.f32 	%f49, %f47, %f48, %f46;
	ld.global.f32 	%f50, [%rd29+12];
	add.s64 	%rd33, %rd32, %rd30;
	ld.global.f32 	%f51, [%rd33];
	fma.rn.f32 	%f67, %f50, %f51, %f49;
	add.s32 	%r39, %r39, 4;
$L__BB0_8:
	setp.eq.s32 	%p9, %r13, 0;
	@%p9 bra 	$L__BB0_13;
	setp.eq.s32 	%p10, %r13, 1;
	@%p10 bra 	$L__BB0_11;
	add.s32 	%r30, %r39, %r3;
	mul.wide.u32 	%rd34, %r30, 4;
	add.s64 	%rd35, %rd2, %rd34;
	ld.global.f32 	%f53, [%rd35];
	mad.lo.s32 	%r31, %r39, %r18, %r2;
	mul.wide.s32 	%rd36, %r31, 4;
	add.s64 	%rd37, %rd1, %rd36;
	ld.global.f32 	%f54, [%rd37];
	fma.rn.f32 	%f55, %f53, %f54, %f67;
	cvt.u64.u32 	%rd38, %r3;
	cvt.u64.u32 	%rd39, %r39;
	add.s64 	%rd40, %rd39, %rd38;
	shl.b64 	%rd41, %rd40, 2;
	add.s64 	%rd42, %rd2, %rd41;
	ld.global.f32 	%f56, [%rd42+4];
	mul.wide.s32 	%rd43, %r18, 4;
	add.s64 	%rd44, %rd37, %rd43;
	ld.global.f32 	%f57, [%rd44];
	fma.rn.f32 	%f67, %f56, %f57, %f55;
	add.s32 	%r39, %r39, 2;
$L__BB0_11:
	and.b32  	%r32, %r19, 1;
	setp.eq.b32 	%p11, %r32, 1;
	not.pred 	%p12, %p11;
	@%p12 bra 	$L__BB0_13;
	add.s32 	%r33, %r39, %r3;
	mul.wide.u32 	%rd45, %r33, 4;
	add.s64 	%rd46, %rd2, %rd45;
	ld.global.f32 	%f58, [%rd46];
	mad.lo.s32 	%r34, %r39, %r18, %r2;
	mul.wide.s32 	%rd47, %r34, 4;
	add.s64 	%rd48, %rd1, %rd47;
	ld.global.f32 	%f59, [%rd48];
	fma.rn.f32 	%f67, %f58, %f59, %f67;
$L__BB0_13:
	mad.lo.s32 	%r35, %r18, %r1, %r2;
	cvta.to.global.u64 	%rd49, %rd6;
	mul.wide.s32 	%rd50, %r35, 4;
	add.s64 	%rd51, %rd49, %rd50;
	st.global.f32 	[%rd51], %f67;
$L__BB0_14:
	ret;

}
	// .globl	_Z27gemm_toeplitz_double_bufferILi256ELi8ELi2ELi128ELi128ELi16ELi8ELi8EEvPKfS1_Pfiii
.visible .entry _Z27gemm_toeplitz_double_bufferILi256ELi8ELi2ELi128ELi128ELi16ELi8ELi8EEvPKfS1_Pfiii(
	.param .u64 .ptr .align 1 _Z27gemm_toeplitz_double_bufferILi256ELi8ELi2ELi128ELi128ELi16ELi8ELi8EEvPKfS1_Pfiii_param_0,
	.param .u64 .ptr .align 1 _Z27gemm_toeplitz_double_bufferILi256ELi8ELi2ELi128ELi128ELi16ELi8ELi8EEvPKfS1_Pfiii_param_1,
	.param .u64 .ptr .align 1 _Z27gemm_toeplitz_double_bufferILi256ELi8ELi2ELi128ELi128ELi16ELi8ELi8EEvPKfS1_Pfiii_param_2,
	.param .u32 _Z27gemm_toeplitz_double_bufferILi256ELi8ELi2ELi128ELi128ELi16ELi8ELi8EEvPKfS1_Pfiii_param_3,
	.param .u32 _Z27gemm_toeplitz_double_bufferILi256ELi8ELi2ELi128ELi128ELi16ELi8ELi8EEvPKfS1_Pfiii_param_4,
	.param .u32 _Z27gemm_toeplitz_double_bufferILi256ELi8ELi2ELi128ELi128ELi16ELi8ELi8EEvPKfS1_Pfiii_param_5
)
.maxntid 256
{
	.reg .pred 	%p<152>;
	.reg .b32 	%r<361>;
	.reg .b32 	%f<1819>;
	.reg .b64 	%rd<113>;

	ld.param.u64 	%rd3, [_Z27gemm_toeplitz_double_bufferILi256ELi8ELi2ELi128ELi128ELi16ELi8ELi8EEvPKfS1_Pfiii_param_1];
	ld.param.u32 	%r65, [_Z27gemm_toeplitz_double_bufferILi256ELi8ELi2ELi128ELi128ELi16ELi8ELi8EEvPKfS1_Pfiii_param_3];
	ld.param.u32 	%r66, [_Z27gemm_toeplitz_double_bufferILi256ELi8ELi2ELi128ELi128ELi16ELi8ELi8EEvPKfS1_Pfiii_param_4];
	cvta.to.global.u64 	%rd1, %rd3;
	mov.u32 	%r68, %ctaid.x;
	shl.b32 	%r69, %r68, 4;
	and.b32  	%r1, %r69, -128;
	mov.u32 	%r70, %ctaid.y;
	shl.b32 	%r71, %r70, 10;
	shl.b32 	%r72, %r68, 7;
	and.b32  	%r73, %r72, 896;
	or.b32  	%r2, %r73, %r71;
	setp.ge.s32 	%p1, %r2, %r65;
	setp.ge.s32 	%p2, %r1, %r66;
	or.pred  	%p3, %p1, %p2;
	@%p3 bra 	$L__BB1_83;
	ld.param.u32 	%r331, [_Z27gemm_toeplitz_double_bufferILi256ELi8ELi2ELi128ELi128ELi16ELi8ELi8EEvPKfS1_Pfiii_param_5];
	ld.param.u32 	%r275, [_Z27gemm_toeplitz_double_bufferILi256ELi8ELi2ELi128ELi128ELi16ELi8ELi8EEvPKfS1_Pfiii_param_3];
	mov.u32 	%r74, %tid.x;
	shr.u32 	%r4, %r74, 2;
	shl.b32 	%r5, %r74, 2;
	and.b32  	%r355, %r5, 12;
	add.s32 	%r7, %r2, %r4;
	setp.ge.u32 	%p4, %r355, %r331;
	setp.ge.u32 	%p5, %r7, %r275;
	mov.f32 	%f1807, 0f00000000;
	or.pred  	%p6, %p5, %p4;
	mov.f32 	%f1808, %f1807;
	mov.f32 	%f1809, %f1807;
	mov.f32 	%f1810, %f1807;
	@%p6 bra 	$L__BB1_3;
	ld.param.u32 	%r332, [_Z27gemm_toeplitz_double_bufferILi256ELi8ELi2ELi128ELi128ELi16ELi8ELi8EEvPKfS1_Pfiii_param_5];
	ld.param.u64 	%rd85, [_Z27gemm_toeplitz_double_bufferILi256ELi8ELi2ELi128ELi128ELi16ELi8ELi8EEvPKfS1_Pfiii_param_0];
	mad.lo.s32 	%r75, %r7, %r332, %r355;
	mul.wide.u32 	%rd6, %r75, 4;
	add.s64 	%rd5, %rd85, %rd6;
	// begin inline asm
	ld.ca.global.v4.f32 {%f1810, %f1809, %f1808, %f1807}, [%rd5];
	// end inline asm
$L__BB1_3:
	ld.param.u32 	%r333, [_Z27gemm_toeplitz_double_bufferILi256ELi8ELi2ELi128ELi128ELi16ELi8ELi8EEvPKfS1_Pfiii_param_5];
	ld.param.u32 	%r276, [_Z27gemm_toeplitz_double_bufferILi256ELi8ELi2ELi128ELi128ELi16ELi8ELi8EEvPKfS1_Pfiii_param_3];
	setp.ge.u32 	%p7, %r355, %r333;
	add.s32 	%r8, %r7, 64;
	setp.ge.u32 	%p8, %r8, %r276;
	mov.f32 	%f1803, 0f00000000;
	or.pred  	%p9, %p8, %p7;
	mov.f32 	%f1804, %f1803;
	mov.f32 	%f1805, %f1803;
	mov.f32 	%f1806, %f1803;
	@%p9 bra 	$L__BB1_5;
	ld.param.u32 	%r334, [_Z27gemm_toeplitz_double_bufferILi256ELi8ELi2ELi128ELi128ELi16ELi8ELi8EEvPKfS1_Pfiii_param_5];
	ld.param.u64 	%rd86, [_Z27gemm_toeplitz_double_bufferILi256ELi8ELi2ELi128ELi128ELi16ELi8ELi8EEvPKfS1_Pfiii_param_0];
	mad.lo.s32 	%r77, %r8, %r334, %r355;
	mul.wide.u32 	%rd8, %r77, 4;
	add.s64 	%rd7, %rd86, %rd8;
	// begin inline asm
	ld.ca.global.v4.f32 {%f1806, %f1805, %f1804, %f1803}, [%rd7];
	// end inline asm
$L__BB1_5:
	ld.param.u32 	%r335, [_Z27gemm_toeplitz_double_bufferILi256ELi8ELi2ELi128ELi128ELi16ELi8ELi8EEvPKfS1_Pfiii_param_5];
	ld.param.u32 	%r295, [_Z27gemm_toeplitz_double_bufferILi256ELi8ELi2ELi128ELi128ELi16ELi8ELi8EEvPKfS1_Pfiii_param_4];
	add.s32 	%r78, %r295, %r335;
	add.s32 	%r9, %r78, -1;
	shr.u32 	%r10, %r74, 5;
	and.b32  	%r11, %r5, 124;
	add.s32 	%r12, %r1, %r11;
	setp.ge.s32 	%p10, %r12, %r295;
	add.s32 	%r80, %r12, %r335;
	add.s32 	%r13, %r80, -1;
	setp.ge.s32 	%p11, %r10, %r335;
	mov.f32 	%f1818, 0f00000000;
	or.pred  	%p12, %p11, %p10;
	mov.f32 	%f1817, %f1818;
	mov.f32 	%f1816, %f1818;
	mov.f32 	%f1815, %f1818;
	@%p12 bra 	$L__BB1_14;
	sub.s32 	%r14, %r13, %r10;
	setp.lt.s32 	%p13, %r14, 0;
	setp.ge.s32 	%p14, %r14, %r9;
	mov.f32 	%f1818, 0f00000000;
	or.pred  	%p15, %p13, %p14;
	@%p15 bra 	$L__BB1_8;
	mul.wide.u32 	%rd9, %r14, 4;
	add.s64 	%rd10, %rd1, %rd9;
	ld.global.f32 	%f1818, [%rd10];
$L__BB1_8:
	ld.param.u32 	%r296, [_Z27gemm_toeplitz_double_bufferILi256ELi8ELi2ELi128ELi128ELi16ELi8ELi8EEvPKfS1_Pfiii_param_4];
	add.s32 	%r15, %r14, 1;
	add.s32 	%r81, %r12, 1;
	setp.ge.s32 	%p16, %r81, %r296;
	setp.lt.s32 	%p17, %r14, -1;
	setp.ge.s32 	%p18, %r15, %r9;
	or.pred  	%p19, %p18, %p16;
	mov.f32 	%f1817, 0f00000000;
	or.pred  	%p20, %p19, %p17;
	@%p20 bra 	$L__BB1_10;
	mul.wide.u32 	%rd11, %r15, 4;
	add.s64 	%rd12, %rd1, %rd11;
	ld.global.f32 	%f1817, [%rd12];
$L__BB1_10:
	ld.param.u32 	%r297, [_Z27gemm_toeplitz_double_bufferILi256ELi8ELi2ELi128ELi128ELi16ELi8ELi8EEvPKfS1_Pfiii_param_4];
	add.s32 	%r16, %r14, 2;
	add.s32 	%r82, %r12, 2;
	setp.ge.s32 	%p21, %r82, %r297;
	setp.lt.s32 	%p22, %r14, -2;
	setp.ge.s32 	%p23, %r16, %r9;
	or.pred  	%p24, %p23, %p21;
	mov.f32 	%f1816, 0f00000000;
	or.pred  	%p25, %p24, %p22;
	@%p25 bra 	$L__BB1_12;
	mul.wide.u32 	%rd13, %r16, 4;
	add.s64 	%rd14, %rd1, %rd13;
	ld.global.f32 	%f1816, [%rd14];
$L__BB1_12:
	ld.param.u32 	%r298, [_Z27gemm_toeplitz_double_bufferILi256ELi8ELi2ELi128ELi128ELi16ELi8ELi8EEvPKfS1_Pfiii_param_4];
	add.s32 	%r17, %r14, 3;
	add.s32 	%r83, %r12, 3;
	setp.ge.s32 	%p26, %r83, %r298;
	setp.lt.s32 	%p27, %r14, -3;
	setp.ge.s32 	%p28, %r17, %r9;
	or.pred  	%p29, %p28, %p26;
	mov.f32 	%f1815, 0f00000000;
	or.pred  	%p30, %p29, %p27;
	@%p30 bra 	$L__BB1_14;
	mul.wide.u32 	%rd15, %r17, 4;
	add.s64 	%rd16, %rd1, %rd15;
	ld.global.f32 	%f1815, [%rd16];
$L__BB1_14:
	ld.param.u32 	%r336, [_Z27gemm_toeplitz_double_bufferILi256ELi8ELi2ELi128ELi128ELi16ELi8ELi8EEvPKfS1_Pfiii_param_5];
	ld.param.u32 	%r299, [_Z27gemm_toeplitz_double_bufferILi256ELi8ELi2ELi128ELi128ELi16ELi8ELi8EEvPKfS1_Pfiii_param_4];
	setp.ge.s32 	%p31, %r12, %r299;
	add.s32 	%r18, %r10, 8;
	setp.ge.s32 	%p32, %r18, %r336;
	mov.f32 	%f1814, 0f00000000;
	or.pred  	%p33, %p32, %p31;
	mov.f32 	%f1813, %f1814;
	mov.f32 	%f1812, %f1814;
	mov.f32 	%f1811, %f1814;
	@%p33 bra 	$L__BB1_23;
	sub.s32 	%r19, %r13, %r18;
	setp.lt.s32 	%p34, %r19, 0;
	setp.ge.s32 	%p35, %r19, %r9;
	mov.f32 	%f1814, 0f00000000;
	or.pred  	%p36, %p34, %p35;
	@%p36 bra 	$L__BB1_17;
	mul.wide.u32 	%rd17, %r19, 4;
	add.s64 	%rd18, %rd1, %rd17;
	ld.global.f32 	%f1814, [%rd18];
$L__BB1_17:
	ld.param.u32 	%r300, [_Z27gemm_toeplitz_double_bufferILi256ELi8ELi2ELi128ELi128ELi16ELi8ELi8EEvPKfS1_Pfiii_param_4];
	add.s32 	%r20, %r19, 1;
	add.s32 	%r84, %r12, 1;
	setp.ge.s32 	%p37, %r84, %r300;
	setp.lt.s32 	%p38, %r19, -1;
	setp.ge.s32 	%p39, %r20, %r9;
	or.pred  	%p40, %p39, %p37;
	mov.f32 	%f1813, 0f00000000;
	or.pred  	%p41, %p40, %p38;
	@%p41 bra 	$L__BB1_19;
	mul.wide.u32 	%rd19, %r20, 4;
	add.s64 	%rd20, %rd1, %rd19;
	ld.global.f32 	%f1813, [%rd20];
$L__BB1_19:
	ld.param.u32 	%r301, [_Z27gemm_toeplitz_double_bufferILi256ELi8ELi2ELi128ELi128ELi16ELi8ELi8EEvPKfS1_Pfiii_param_4];
	add.s32 	%r21, %r19, 2;
	add.s32 	%r85, %r12, 2;
	setp.ge.s32 	%p42, %r85, %r301;
	setp.lt.s32 	%p43, %r19, -2;
	setp.ge.s32 	%p44, %r21, %r9;
	or.pred  	%p45, %p44, %p42;
	mov.f32 	%f1812, 0f00000000;
	or.pred  	%p46, %p45, %p43;
	@%p46 bra 	$L__BB1_21;
	mul.wide.u32 	%rd21, %r21, 4;
	add.s64 	%rd22, %rd1, %rd21;
	ld.global.f32 	%f1812, [%rd22];
$L__BB1_21:
	ld.param.u32 	%r302, [_Z27gemm_toeplitz_double_bufferILi256ELi8ELi2ELi128ELi128ELi16ELi8ELi8EEvPKfS1_Pfiii_param_4];
	add.s32 	%r22, %r19, 3;
	add.s32 	%r86, %r12, 3;
	setp.ge.s32 	%p47, %r86, %r302;
	setp.lt.s32 	%p48, %r19, -3;
	setp.ge.s32 	%p49, %r22, %r9;
	or.pred  	%p50, %p49, %p47;
	mov.f32 	%f1811, 0f00000000;
	or.pred  	%p51, %p50, %p48;
	@%p51 bra 	$L__BB1_23;
	mul.wide.u32 	%rd23, %r22, 4;
	add.s64 	%rd24, %rd1, %rd23;
	ld.global.f32 	%f1811, [%rd24];
$L__BB1_23:
	ld.param.u32 	%r337, [_Z27gemm_toeplitz_double_bufferILi256ELi8ELi2ELi128ELi128ELi16ELi8ELi8EEvPKfS1_Pfiii_param_5];
	mad.lo.s32 	%r87, %r355, 132, %r4;
	shl.b32 	%r88, %r87, 2;
	mov.u32 	%r89, SharedMem;
	add.s32 	%r90, %r89, %r88;
	st.shared.f32 	[%r90], %f1810;
	st.shared.f32 	[%r90+528], %f1809;
	st.shared.f32 	[%r90+1056], %f1808;
	st.shared.f32 	[%r90+1584], %f1807;
	st.shared.f32 	[%r90+256], %f1806;
	st.shared.f32 	[%r90+784], %f1805;
	st.shared.f32 	[%r90+1312], %f1804;
	st.shared.f32 	[%r90+1840], %f1803;
	mad.lo.s32 	%r92, %r10, 132, %r11;
	shl.b32 	%r93, %r92, 2;
	add.s32 	%r94, %r89, %r93;
	st.shared.v4.f32 	[%r94+16896], {%f1818, %f1817, %f1816, %f1815};
	st.shared.v4.f32 	[%r94+21120], {%f1814, %f1813, %f1812, %f1811};
	bar.sync 	0;
	setp.lt.s32 	%p52, %r337, 1;
	mov.f32 	%f1705, 0f00000000;
	mov.f32 	%f1706, %f1705;
	mov.f32 	%f1707, %f1705;
	mov.f32 	%f1708, %f1705;
	mov.f32 	%f1709, %f1705;
	mov.f32 	%f1710, %f1705;
	mov.f32 	%f1711, %f1705;
	mov.f32 	%f1712, %f1705;
	mov.f32 	%f1713, %f1705;
	mov.f32 	%f1714, %f1705;
	mov.f32 	%f1715, %f1705;
	mov.f32 	%f1716, %f1705;
	mov.f32 	%f1717, %f1705;
	mov.f32 	%f1718, %f1705;
	mov.f32 	%f1719, %f1705;
	mov.f32 	%f1720, %f1705;
	mov.f32 	%f1721, %f1705;
	mov.f32 	%f1722, %f1705;
	mov.f32 	%f1723, %f1705;
	mov.f32 	%f1724, %f1705;
	mov.f32 	%f1725, %f1705;
	mov.f32 	%f1726, %f1705;
	mov.f32 	%f1727, %f1705;
	mov.f32 	%f1728, %f1705;
	mov.f32 	%f1729, %f1705;
	mov.f32 	%f1730, %f1705;
	mov.f32 	%f1731, %f1705;
	mov.f32 	%f1732, %f1705;
	mov.f32 	%f1733, %f1705;
	mov.f32 	%f1734, %f1705;
	mov.f32 	%f1735, %f1705;
	mov.f32 	%f1736, %f1705;
	mov.f32 	%f1737, %f1705;
	mov.f32 	%f1738, %f1705;
	mov.f32 	%f1739, %f1705;
	mov.f32 	%f1740, %f1705;
	mov.f32 	%f1741, %f1705;
	mov.f32 	%f1742, %f1705;
	mov.f32 	%f1743, %f1705;
	mov.f32 	%f1744, %f1705;
	mov.f32 	%f1745, %f1705;
	mov.f32 	%f1746, %f1705;
	mov.f32 	%f1747, %f1705;
	mov.f32 	%f1748, %f1705;
	mov.f32 	%f1749, %f1705;
	mov.f32 	%f1750, %f1705;
	mov.f32 	%f1751, %f1705;
	mov.f32 	%f1752, %f1705;
	mov.f32 	%f1753, %f1705;
	mov.f32 	%f1754, %f1705;
	mov.f32 	%f1755, %f1705;
	mov.f32 	%f1756, %f1705;
	mov.f32 	%f1757, %f1705;
	mov.f32 	%f1758, %f1705;
	mov.f32 	%f1759, %f1705;
	mov.f32 	%f1760, %f1705;
	mov.f32 	%f1777, %f1705;
	mov.f32 	%f1778, %f1705;
	mov.f32 	%f1779, %f1705;
	mov.f32 	%f1780, %f1705;
	mov.f32 	%f1781, %f1705;
	mov.f32 	%f1782, %f1705;
	mov.f32 	%f1783, %f1705;
	mov.f32 	%f1784, %f1705;
	@%p52 bra 	$L__BB1_51;
	ld.param.u32 	%r338, [_Z27gemm_toeplitz_double_bufferILi256ELi8ELi2ELi128ELi128ELi16ELi8ELi8EEvPKfS1_Pfiii_param_5];
	shl.b32 	%r97, %r338, 6;
	add.s32 	%r359, %r10, 16;
	add.s32 	%r98, %r338, %r1;
	add.s32 	%r99, %r98, %r11;
	sub.s32 	%r100, %r99, %r10;
	add.s32 	%r358, %r100, -25;
	mad.lo.s32 	%r357, %r7, %r338, %r355;
	add.s32 	%r356, %r357, %r97;
	mov.b32 	%r360, 0;
	mov.f32 	%f1705, 0f00000000;
	mov.b32 	%r354, 24;
$L__BB1_25:
	ld.param.u32 	%r339, [_Z27gemm_toeplitz_double_bufferILi256ELi8ELi2ELi128ELi128ELi16ELi8ELi8EEvPKfS1_Pfiii_param_5];
	add.s32 	%r101, %r354, -8;
	setp.ge.s32 	%p53, %r101, %r339;
	@%p53 bra 	$L__BB1_48;
	ld.param.u32 	%r340, [_Z27gemm_toeplitz_double_bufferILi256ELi8ELi2ELi128ELi128ELi16ELi8ELi8EEvPKfS1_Pfiii_param_5];
	ld.param.u32 	%r277, [_Z27gemm_toeplitz_double_bufferILi256ELi8ELi2ELi128ELi128ELi16ELi8ELi8EEvPKfS1_Pfiii_param_3];
	mov.u32 	%r102, %tid.x;
	shr.u32 	%r103, %r102, 2;
	mov.u32 	%r104, %ctaid.x;
	shl.b32 	%r105, %r104, 7;
	and.b32  	%r106, %r105, 896;
	mov.u32 	%r107, %ctaid.y;
	shl.b32 	%r108, %r107, 10;
	or.b32  	%r109, %r106, %r108;
	add.s32 	%r110, %r109, %r103;
	setp.ge.u32 	%p54, %r110, %r277;
	add.s32 	%r111, %r355, 16;
	setp.ge.u32 	%p55, %r111, %r340;
	mov.f32 	%f1807, 0f00000000;
	or.pred  	%p56, %p54, %p55;
	mov.f32 	%f1808, %f1807;
	mov.f32 	%f1809, %f1807;
	mov.f32 	%f1810, %f1807;
	@%p56 bra 	$L__BB1_28;
	ld.param.u64 	%rd87, [_Z27gemm_toeplitz_double_bufferILi256ELi8ELi2ELi128ELi128ELi16ELi8ELi8EEvPKfS1_Pfiii_param_0];
	add.s32 	%r112, %r357, 16;
	mul.wide.u32 	%rd26, %r112, 4;
	add.s64 	%rd25, %rd87, %rd26;
	// begin inline asm
	ld.ca.global.v4.f32 {%f1810, %f1809, %f1808, %f1807}, [%rd25];
	// end inline asm
$L__BB1_28:
	ld.param.u32 	%r341, [_Z27gemm_toeplitz_double_bufferILi256ELi8ELi2ELi128ELi128ELi16ELi8ELi8EEvPKfS1_Pfiii_param_5];
	ld.param.u32 	%r278, [_Z27gemm_toeplitz_double_bufferILi256ELi8ELi2ELi128ELi128ELi16ELi8ELi8EEvPKfS1_Pfiii_param_3];
	setp.ge.u32 	%p57, %r111, %r341;
	mov.u32 	%r114, %tid.x;
	shr.u32 	%r115, %r114, 2;
	mov.u32 	%r116, %ctaid.x;
	shl.b32 	%r117, %r116, 7;
	and.b32  	%r118, %r117, 896;
	mov.u32 	%r119, %ctaid.y;
	shl.b32 	%r120, %r119, 10;
	or.b32  	%r121, %r118, %r120;
	add.s32 	%r122, %r121, %r115;
	add.s32 	%r123, %r122, 64;
	setp.ge.u32 	%p58, %r123, %r278;
	mov.f32 	%f1803, 0f00000000;
	or.pred  	%p59, %p58, %p57;
	mov.f32 	%f1804, %f1803;
	mov.f32 	%f1805, %f1803;
	mov.f32 	%f1806, %f1803;
	@%p59 bra 	$L__BB1_30;
	ld.param.u64 	%rd88, [_Z27gemm_toeplitz_double_bufferILi256ELi8ELi2ELi128ELi128ELi16ELi8ELi8EEvPKfS1_Pfiii_param_0];
	add.s32 	%r124, %r356, 16;
	mul.wide.u32 	%rd28, %r124, 4;
	add.s64 	%rd27, %rd88, %rd28;
	// begin inline asm
	ld.ca.global.v4.f32 {%f1806, %f1805, %f1804, %f1803}, [%rd27];
	// end inline asm
$L__BB1_30:
	ld.param.u32 	%r342, [_Z27gemm_toeplitz_double_bufferILi256ELi8ELi2ELi128ELi128ELi16ELi8ELi8EEvPKfS1_Pfiii_param_5];
	ld.param.u32 	%r303, [_Z27gemm_toeplitz_double_bufferILi256ELi8ELi2ELi128ELi128ELi16ELi8ELi8EEvPKfS1_Pfiii_param_4];
	mov.u32 	%r125, %ctaid.x;
	shl.b32 	%r126, %r125, 4;
	and.b32  	%r127, %r126, -128;
	mov.u32 	%r128, %tid.x;
	shl.b32 	%r129, %r128, 2;
	and.b32  	%r130, %r129, 124;
	or.b32  	%r131, %r127, %r130;
	setp.ge.s32 	%p60, %r131, %r303;
	setp.ge.s32 	%p61, %r359, %r342;
	mov.f32 	%f1818, 0f00000000;
	or.pred  	%p62, %p61, %p60;
	mov.f32 	%f1817, %f1818;
	mov.f32 	%f1816, %f1818;
	mov.f32 	%f1815, %f1818;
	@%p62 bra 	$L__BB1_39;
	ld.param.u32 	%r343, [_Z27gemm_toeplitz_double_bufferILi256ELi8ELi2ELi128ELi128ELi16ELi8ELi8EEvPKfS1_Pfiii_param_5];
	ld.param.u32 	%r304, [_Z27gemm_toeplitz_double_bufferILi256ELi8ELi2ELi128ELi128ELi16ELi8ELi8EEvPKfS1_Pfiii_param_4];
	add.s32 	%r133, %r358, 8;
	setp.lt.s32 	%p63, %r133, 0;
	add.s32 	%r134, %r304, %r343;
	add.s32 	%r135, %r134, -1;
	setp.ge.s32 	%p64, %r133, %r135;
	mov.f32 	%f1818, 0f00000000;
	or.pred  	%p65, %p63, %p64;
	@%p65 bra 	$L__BB1_33;
	ld.param.u64 	%rd89, [_Z27gemm_toeplitz_double_bufferILi256ELi8ELi2ELi128ELi128ELi16ELi8ELi8EEvPKfS1_Pfiii_param_1];
	add.s32 	%r136, %r358, 8;
	cvta.to.global.u64 	%rd29, %rd89;
	mul.wide.u32 	%rd30, %r136, 4;
	add.s64 	%rd31, %rd29, %rd30;
	ld.global.f32 	%f1818, [%rd31];
$L__BB1_33:
	ld.param.u32 	%r344, [_Z27gemm_toeplitz_double_bufferILi256ELi8ELi2ELi128ELi128ELi16ELi8ELi8EEvPKfS1_Pfiii_param_5];
	ld.param.u32 	%r305, [_Z27gemm_toeplitz_double_bufferILi256ELi8ELi2ELi128ELi128ELi16ELi8ELi8EEvPKfS1_Pfiii_param_4];
	mov.u32 	%r137, %ctaid.x;
	shl.b32 	%r138, %r137, 4;
	and.b32  	%r139, %r138, -128;
	mov.u32 	%r140, %tid.x;
	shl.b32 	%r141, %r140, 2;
	and.b32  	%r142, %r141, 124;
	or.b32  	%r143, %r139, %r142;
	or.b32  	%r144, %r143, 1;
	setp.ge.s32 	%p66, %r144, %r305;
	add.s32 	%r145, %r358, 9;
	add.s32 	%r146, %r358, 8;
	setp.lt.s32 	%p67, %r146, -1;
	add.s32 	%r147, %r305, %r344;
	add.s32 	%r148, %r147, -1;
	setp.ge.s32 	%p68, %r145, %r148;
	or.pred  	%p69, %p68, %p66;
	mov.f32 	%f1817, 0f00000000;
	or.pred  	%p70, %p69, %p67;
	@%p70 bra 	$L__BB1_35;
	ld.param.u64 	%rd90, [_Z27gemm_toeplitz_double_bufferILi256ELi8ELi2ELi128ELi128ELi16ELi8ELi8EEvPKfS1_Pfiii_param_1];
	add.s32 	%r149, %r358, 9;
	cvta.to.global.u64 	%rd32, %rd90;
	mul.wide.u32 	%rd33, %r149, 4;
	add.s64 	%rd34, %rd32, %rd33;
	ld.global.f32 	%f1817, [%rd34];
$L__BB1_35:
	ld.param.u32 	%r345, [_Z27gemm_toeplitz_double_bufferILi256ELi8ELi2ELi128ELi128ELi16ELi8ELi8EEvPKfS1_Pfiii_param_5];
	ld.param.u32 	%r306, [_Z27gemm_toeplitz_double_bufferILi256ELi8ELi2ELi128ELi128ELi16ELi8ELi8EEvPKfS1_Pfiii_param_4];
	mov.u32 	%r150, %ctaid.x;
	shl.b32 	%r151, %r150, 4;
	and.b32  	%r152, %r151, -128;
	mov.u32 	%r153, %tid.x;
	shl.b32 	%r154, %r153, 2;
	and.b32  	%r155, %r154, 124;
	or.b32  	%r156, %r152, %r155;
	or.b32  	%r157, %r156, 2;
	setp.ge.s32 	%p71, %r157, %r306;
	add.s32 	%r158, %r358, 10;
	add.s32 	%r159, %r358, 8;
	setp.lt.s32 	%p72, %r159, -2;
	add.s32 	%r160, %r306, %r345;
	add.s32 	%r161, %r160, -1;
	setp.ge.s32 	%p73, %r158, %r161;
	or.pred  	%p74, %p73, %p71;
	mov.f32 	%f1816, 0f00000000;
	or.pred  	%p75, %p74, %p72;
	@%p75 bra 	$L__BB1_37;
	ld.param.u64 	%rd91, [_Z27gemm_toeplitz_double_bufferILi256ELi8ELi2ELi128ELi128ELi16ELi8ELi8EEvPKfS1_Pfiii_param_1];
	add.s32 	%r162, %r358, 10;
	cvta.to.global.u64 	%rd35, %rd91;
	mul.wide.u32 	%rd36, %r162, 4;
	add.s64 	%rd37, %rd35, %rd36;
	ld.global.f32 	%f1816, [%rd37];
$L__BB1_37:
	ld.param.u32 	%r346, [_Z27gemm_toeplitz_double_bufferILi256ELi8ELi2ELi128ELi128ELi16ELi8ELi8EEvPKfS1_Pfiii_param_5];
	ld.param.u32 	%r307, [_Z27gemm_toeplitz_double_bufferILi256ELi8ELi2ELi128ELi128ELi16ELi8ELi8EEvPKfS1_Pfiii_param_4];
	mov.u32 	%r163, %ctaid.x;
	shl.b32 	%r164, %r163, 4;
	and.b32  	%r165, %r164, -128;
	mov.u32 	%r166, %tid.x;
	shl.b32 	%r167, %r166, 2;
	and.b32  	%r168, %r167, 124;
	or.b32  	%r169, %r165, %r168;
	or.b32  	%r170, %r169, 3;
	setp.ge.s32 	%p76, %r170, %r307;
	add.s32 	%r171, %r358, 11;
	add.s32 	%r172, %r358, 8;
	setp.lt.s32 	%p77, %r172, -3;
	add.s32 	%r173, %r307, %r346;
	add.s32 	%r174, %r173, -1;
	setp.ge.s32 	%p78, %r171, %r174;
	or.pred  	%p79, %p78, %p76;
	mov.f32 	%f1815, 0f00000000;
	or.pred  	%p80, %p79, %p77;
	@%p80 bra 	$L__BB1_39;
	ld.param.u64 	%rd92, [_Z27gemm_toeplitz_double_bufferILi256ELi8ELi2ELi128ELi128ELi16ELi8ELi8EEvPKfS1_Pfiii_param_1];
	add.s32 	%r175, %r358, 11;
	cvta.to.global.u64 	%rd38, %rd92;
	mul.wide.u32 	%rd39, %r175, 4;
	add.s64 	%rd40, %rd38, %rd39;
	ld.global.f32 	%f1815, [%rd40];
$L__BB1_39:
	ld.param.u32 	%r347, [_Z27gemm_toeplitz_double_bufferILi256ELi8ELi2ELi128ELi128ELi16ELi8ELi8EEvPKfS1_Pfiii_param_5];
	ld.param.u32 	%r308, [_Z27gemm_toeplitz_double_bufferILi256ELi8ELi2ELi128ELi128ELi16ELi8ELi8EEvPKfS1_Pfiii_param_4];
	mov.u32 	%r176, %ctaid.x;
	shl.b32 	%r177, %r176, 4;
	and.b32  	%r178, %r177, -128;
	mov.u32 	%r179, %tid.x;
	shl.b32 	%r180, %r179, 2;
	and.b32  	%r181, %r180, 124;
	or.b32  	%r182, %r178, %r181;
	setp.ge.s32 	%p81, %r182, %r308;
	add.s32 	%r184, %r359, 8;
	setp.ge.s32 	%p82, %r184, %r347;
	mov.f32 	%f1811, 0f00000000;
	or.pred  	%p83, %p82, %p81;
	mov.f32 	%f1812, %f1811;
	mov.f32 	%f1813, %f1811;
	mov.f32 	%f1814, %f1811;
	@%p83 bra 	$L__BB1_48;
	ld.param.u32 	%r348, [_Z27gemm_toeplitz_double_bufferILi256ELi8ELi2ELi128ELi128ELi16ELi8ELi8EEvPKfS1_Pfiii_param_5];
	ld.param.u32 	%r309, [_Z27gemm_toeplitz_double_bufferILi256ELi8ELi2ELi128ELi128ELi16ELi8ELi8EEvPKfS1_Pfiii_param_4];
	setp.lt.s32 	%p84, %r358, 0;
	add.s32 	%r185, %r309, %r348;
	add.s32 	%r186, %r185, -1;
	setp.ge.s32 	%p85, %r358, %r186;
	mov.f32 	%f1814, 0f00000000;
	or.pred  	%p86, %p84, %p85;
	@%p86 bra 	$L__BB1_42;
	ld.param.u64 	%rd93, [_Z27gemm_toeplitz_double_bufferILi256ELi8ELi2ELi128ELi128ELi16ELi8ELi8EEvPKfS1_Pfiii_param_1];
	cvta.to.global.u64 	%rd41, %rd93;
	mul.wide.u32 	%rd42, %r358, 4;
	add.s64 	%rd43, %rd41, %rd42;
	ld.global.f32 	%f1814, [%rd43];
$L__BB1_42:
	ld.param.u32 	%r349, [_Z27gemm_toeplitz_double_bufferILi256ELi8ELi2ELi128ELi128ELi16ELi8ELi8EEvPKfS1_Pfiii_param_5];
	ld.param.u32 	%r310, [_Z27gemm_toeplitz_double_bufferILi256ELi8ELi2ELi128ELi128ELi16ELi8ELi8EEvPKfS1_Pfiii_param_4];
	mov.u32 	%r187, %ctaid.x;
	shl.b32 	%r188, %r187, 4;
	and.b32  	%r189, %r188, -128;
	mov.u32 	%r190, %tid.x;
	shl.b32 	%r191, %r190, 2;
	and.b32  	%r192, %r191, 124;
	or.b32  	%r193, %r189, %r192;
	or.b32  	%r194, %r193, 1;
	setp.ge.s32 	%p87, %r194, %r310;
	add.s32 	%r195, %r358, 1;
	setp.lt.s32 	%p88, %r358, -1;
	add.s32 	%r196, %r310, %r349;
	add.s32 	%r197, %r196, -1;
	setp.ge.s32 	%p89, %r195, %r197;
	or.pred  	%p90, %p89, %p87;
	mov.f32 	%f1813, 0f00000000;
	or.pred  	%p91, %p90, %p88;
	@%p91 bra 	$L__BB1_44;
	ld.param.u64 	%rd94, [_Z27gemm_toeplitz_double_bufferILi256ELi8ELi2ELi128ELi128ELi16ELi8ELi8EEvPKfS1_Pfiii_param_1];
	add.s32 	%r198, %r358, 1;
	cvta.to.global.u64 	%rd44, %rd94;
	mul.wide.u32 	%rd45, %r198, 4;
	add.s64 	%rd46, %rd44, %rd45;
	ld.global.f32 	%f1813, [%rd46];
$L__BB1_44:
	ld.param.u32 	%r350, [_Z27gemm_toeplitz_double_bufferILi256ELi8ELi2ELi128ELi128ELi16ELi8ELi8EEvPKfS1_Pfiii_param_5];
	ld.param.u32 	%r311, [_Z27gemm_toeplitz_double_bufferILi256ELi8ELi2ELi128ELi128ELi16ELi8ELi8EEvPKfS1_Pfiii_param_4];
	mov.u32 	%r199, %ctaid.x;
	shl.b32 	%r200, %r199, 4;
	and.b32  	%r201, %r200, -128;
	mov.u32 	%r202, %tid.x;
	shl.b32 	%r203, %r202, 2;
	and.b32  	%r204, %r203, 124;
	or.b32  	%r205, %r201, %r204;
	or.b32  	%r206, %r205, 2;
	setp.ge.s32 	%p92, %r206, %r311;
	add.s32 	%r207, %r358, 2;
	setp.lt.s32 	%p93, %r358, -2;
	add.s32 	%r208, %r311, %r350;
	add.s32 	%r209, %r208, -1;
	setp.ge.s32 	%p94, %r207, %r209;
	or.pred  	%p95, %p94, %p92;
	mov.f32 	%f1812, 0f00000000;
	or.pred  	%p96, %p95, %p93;
	@%p96 bra 	$L__BB1_46;
	ld.param.u64 	%rd95, [_Z27gemm_toeplitz_double_bufferILi256ELi8ELi2ELi128ELi128ELi16ELi8ELi8EEvPKfS1_Pfiii_param_1];
	add.s32 	%r210, %r358, 2;
	cvta.to.global.u64 	%rd47, %rd95;
	mul.wide.u32 	%rd48, %r210, 4;
	add.s64 	%rd49, %rd47, %rd48;
	ld.global.f32 	%f1812, [%rd49];
$L__BB1_46:
	ld.param.u32 	%r351, [_Z27gemm_toeplitz_double_bufferILi256ELi8ELi2ELi128ELi128ELi16ELi8ELi8EEvPKfS1_Pfiii_param_5];
	ld.param.u32 	%r312, [_Z27gemm_toeplitz_double_bufferILi256ELi8ELi2ELi128ELi128ELi16ELi8ELi8EEvPKfS1_Pfiii_param_4];
	mov.u32 	%r211, %ctaid.x;
	shl.b32 	%r212, %r211, 4;
	and.b32  	%r213, %r212, -128;
	mov.u32 	%r214, %tid.x;
	shl.b32 	%r215, %r214, 2;
	and.b32  	%r216, %r215, 124;
	or.b32  	%r217, %r213, %r216;
	or.b32  	%r218, %r217, 3;
	setp.ge.s32 	%p97, %r218, %r312;
	add.s32 	%r219, %r358, 3;
	setp.lt.s32 	%p98, %r358, -3;
	add.s32 	%r220, %r312, %r351;
	add.s32 	%r221, %r220, -1;
	setp.ge.s32 	%p99, %r219, %r221;
	or.pred  	%p100, %p99, %p97;
	mov.f32 	%f1811, 0f00000000;
	or.pred  	%p101, %p100, %p98;
	@%p101 bra 	$L__BB1_48;
	ld.param.u64 	%rd96, [_Z27gemm_toeplitz_double_bufferILi256ELi8ELi2ELi128ELi128ELi16ELi8ELi8EEvPKfS1_Pfiii_param_1];
	add.s32 	%r222, %r358, 3;
	cvta.to.global.u64 	%rd50, %rd96;
	mul.wide.u32 	%rd51, %r222, 4;
	add.s64 	%rd52, %rd50, %rd51;
	ld.global.f32 	%f1811, [%rd52];
$L__BB1_48:
	ld.param.u32 	%r352, [_Z27gemm_toeplitz_double_bufferILi256ELi8ELi2ELi128ELi128ELi16ELi8ELi8EEvPKfS1_Pfiii_param_5];
	add.s32 	%r223, %r354, -8;
	setp.ge.s32 	%p102, %r223, %r352;
	mov.u32 	%r224, SharedMem;
	mad.lo.s32 	%r225, %r360, 8448, %r224;
	mov.u32 	%r226, %tid.x;
	shl.b32 	%r227, %r226, 1;
	and.b32  	%r228, %r227, 2016;
	add.s32 	%r229, %r225, %r228;
	ld.shared.v4.f32 	{%f339, %f340, %f341, %f342}, [%r229];
	ld.shared.v4.f32 	{%f343, %f344, %f345, %f346}, [%r229+16];
	shl.b32 	%r230, %r226, 4;
	and.b32  	%r231, %r230, 240;
	add.s32 	%r232, %r225, %r231;
	ld.shared.v4.f32 	{%f347, %f348, %f349, %f350}, [%r232+16896];
	ld.shared.v4.f32 	{%f351, %f352, %f353, %f354}, [%r232+17152];
	fma.rn.f32 	%f355, %f339, %f347, %f1760;
	fma.rn.f32 	%f356, %f339, %f348, %f1759;
	fma.rn.f32 	%f357, %f339, %f349, %f1758;
	fma.rn.f32 	%f358, %f339, %f350, %f1757;
	fma.rn.f32 	%f359, %f339, %f351, %f1756;
	fma.rn.f32 	%f360, %f339, %f352, %f1755;
	fma.rn.f32 	%f361, %f339, %f353, %f1754;
	fma.rn.f32 	%f362, %f339, %f354, %f1753;
	fma.rn.f32 	%f363, %f340, %f347, %f1752;
	fma.rn.f32 	%f364, %f340, %f348, %f1751;
	fma.rn.f32 	%f365, %f340, %f349, %f1750;
	fma.rn.f32 	%f366, %f340, %f350, %f1749;
	fma.rn.f32 	%f367, %f340, %f351, %f1748;
	fma.rn.f32 	%f368, %f340, %f352, %f1747;
	fma.rn.f32 	%f369, %f340, %f353, %f1746;
	fma.rn.f32 	%f370, %f340, %f354, %f1745;
	fma.rn.f32 	%f371, %f341, %f347, %f1744;
	fma.rn.f32 	%f372, %f341, %f348, %f1743;
	fma.rn.f32 	%f373, %f341, %f349, %f1742;
	fma.rn.f32 	%f374, %f341, %f350, %f1741;
	fma.rn.f32 	%f375, %f341, %f351, %f1740;
	fma.rn.f32 	%f376, %f341, %f352, %f1739;
	fma.rn.f32 	%f377, %f341, %f353, %f1738;
	fma.rn.f32 	%f378, %f341, %f354, %f1737;
	fma.rn.f32 	%f379, %f342, %f347, %f1736;
	fma.rn.f32 	%f380, %f342, %f348, %f1735;
	fma.rn.f32 	%f381, %f342, %f349, %f1734;
	fma.rn.f32 	%f382, %f342, %f350, %f1733;
	fma.rn.f32 	%f383, %f342, %f351, %f1732;
	fma.rn.f32 	%f384, %f342, %f352, %f1731;
	fma.rn.f32 	%f385, %f342, %f353, %f1730;
	fma.rn.f32 	%f386, %f342, %f354, %f1729;
	fma.rn.f32 	%f387, %f343, %f347, %f1728;
	fma.rn.f32 	%f388, %f343, %f348, %f1727;
	fma.rn.f32 	%f389, %f343, %f349, %f1726;
	fma.rn.f32 	%f390, %f343, %f350, %f1725;
	fma.rn.f32 	%f391, %f343, %f351, %f1724;
	fma.rn.f32 	%f392, %f343, %f352, %f1723;
	fma.rn.f32 	%f393, %f343, %f353, %f1722;
	fma.rn.f32 	%f394, %f343, %f354, %f1721;
	fma.rn.f32 	%f395, %f344, %f347, %f1720;
	fma.rn.f32 	%f396, %f344, %f348, %f1719;
	fma.rn.f32 	%f397, %f344, %f349, %f1718;
	fma.rn.f32 	%f398, %f344, %f350, %f1717;
	fma.rn.f32 	%f399, %f344, %f351, %f1716;
	fma.rn.f32 	%f400, %f344, %f352, %f1715;
	fma.rn.f32 	%f401, %f344, %f353, %f1714;
	fma.rn.f32 	%f402, %f344, %f354, %f1713;
	fma.rn.f32 	%f403, %f345, %f347, %f1712;
	fma.rn.f32 	%f404, %f345, %f348, %f1711;
	fma.rn.f32 	%f405, %f345, %f349, %f1710;
	fma.rn.f32 	%f406, %f345, %f350, %f1709;
	fma.rn.f32 	%f407, %f345, %f351, %f1708;
	fma.rn.f32 	%f408, %f345, %f352, %f1707;
	fma.rn.f32 	%f409, %f345, %f353, %f1706;
	fma.rn.f32 	%f410, %f345, %f354, %f1705;
	fma.rn.f32 	%f411, %f346, %f347, %f1777;
	fma.rn.f32 	%f412, %f346, %f348, %f1778;
	fma.rn.f32 	%f413, %f346, %f349, %f1779;
	fma.rn.f32 	%f414, %f346, %f350, %f1780;
	fma.rn.f32 	%f415, %f346, %f351, %f1781;
	fma.rn.f32 	%f416, %f346, %f352, %f1782;
	fma.rn.f32 	%f417, %f346, %f353, %f1783;
	fma.rn.f32 	%f418, %f346, %f354, %f1784;
	ld.shared.v4.f32 	{%f419, %f420, %f421, %f422}, [%r229+528];
	ld.shared.v4.f32 	{%f423, %f424, %f425, %f426}, [%r229+544];
	ld.shared.v4.f32 	{%f427, %f428, %f429, %f430}, [%r232+17424];
	ld.shared.v4.f32 	{%f431, %f432, %f433, %f434}, [%r232+17680];
	fma.rn.f32 	%f435, %f419, %f427, %f355;
	fma.rn.f32 	%f436, %f419, %f428, %f356;
	fma.rn.f32 	%f437, %f419, %f429, %f357;
	fma.rn.f32 	%f438, %f419, %f430, %f358;
	fma.rn.f32 	%f439, %f419, %f431, %f359;
	fma.rn.f32 	%f440, %f419, %f432, %f360;
	fma.rn.f32 	%f441, %f419, %f433, %f361;
	fma.rn.f32 	%f442, %f419, %f434, %f362;
	fma.rn.f32 	%f443, %f420, %f427, %f363;
	fma.rn.f32 	%f444, %f420, %f428, %f364;
	fma.rn.f32 	%f445, %f420, %f429, %f365;
	fma.rn.f32 	%f446, %f420, %f430, %f366;
	fma.rn.f32 	%f447, %f420, %f431, %f367;
	fma.rn.f32 	%f448, %f420, %f432, %f368;
	fma.rn.f32 	%f449, %f420, %f433, %f369;
	fma.rn.f32 	%f450, %f420, %f434, %f370;
	fma.rn.f32 	%f451, %f421, %f427, %f371;
	fma.rn.f32 	%f452, %f421, %f428, %f372;
	fma.rn.f32 	%f453, %f421, %f429, %f373;
	fma.rn.f32 	%f454, %f421, %f430, %f374;
	fma.rn.f32 	%f455, %f421, %f431, %f375;
	fma.rn.f32 	%f456, %f421, %f432, %f376;
	fma.rn.f32 	%f457, %f421, %f433, %f377;
	fma.rn.f32 	%f458, %f421, %f434, %f378;
	fma.rn.f32 	%f459, %f422, %f427, %f379;
	fma.rn.f32 	%f460, %f422, %f428, %f380;
	fma.rn.f32 	%f461, %f422, %f429, %f381;
	fma.rn.f32 	%f462, %f422, %f430, %f382;
	fma.rn.f32 	%f463, %f422, %f431, %f383;
	fma.rn.f32 	%f464, %f422, %f432, %f384;
	fma.rn.f32 	%f465, %f422, %f433, %f385;
	fma.rn.f32 	%f466, %f422, %f434, %f386;
	fma.rn.f32 	%f467, %f423, %f427, %f387;
	fma.rn.f32 	%f468, %f423, %f428, %f388;
	fma.rn.f32 	%f469, %f423, %f429, %f389;
	fma.rn.f32 	%f470, %f423, %f430, %f390;
	fma.rn.f32 	%f471, %f423, %f431, %f391;
	fma.rn.f32 	%f472, %f423, %f432, %f392;
	fma.rn.f32 	%f473, %f423, %f433, %f393;
	fma.rn.f32 	%f474, %f423, %f434, %f394;
	fma.rn.f32 	%f475, %f424, %f427, %f395;
	fma.rn.f32 	%f476, %f424, %f428, %f396;
	fma.rn.f32 	%f477, %f424, %f429, %f397;
	fma.rn.f32 	%f478, %f424, %f430, %f398;
	fma.rn.f32 	%f479, %f424, %f431, %f399;
	fma.rn.f32 	%f480, %f424, %f432, %f400;
	fma.rn.f32 	%f481, %f424, %f433, %f401;
	fma.rn.f32 	%f482, %f424, %f434, %f402;
	fma.rn.f32 	%f483, %f425, %f427, %f403;
	fma.rn.f32 	%f484, %f425, %f428, %f404;
	fma.rn.f32 	%f485, %f425, %f429, %f405;
	fma.rn.f32 	%f486, %f425, %f430, %f406;
	fma.rn.f32 	%f487, %f425, %f431, %f407;
	fma.rn.f32 	%f488, %f425, %f432, %f408;
	fma.rn.f32 	%f489, %f425, %f433, %f409;
	fma.rn.f32 	%f490, %f425, %f434, %f410;
	fma.rn.f32 	%f491, %f426, %f427, %f411;
	fma.rn.f32 	%f492, %f426, %f428, %f412;
	fma.rn.f32 	%f493, %f426, %f429, %f413;
	fma.rn.f32 	%f494, %f426, %f430, %f414;
	fma.rn.f32 	%f495, %f426, %f431, %f415;
	fma.rn.f32 	%f496, %f426, %f432, %f416;
	fma.rn.f32 	%f497, %f426, %f433, %f417;
	fma.rn.f32 	%f498, %f426, %f434, %f418;
	ld.shared.v4.f32 	{%f499, %f500, %f501, %f502}, [%r229+1056];
	ld.shared.v4.f32 	{%f503, %f504, %f505, %f506}, [%r229+1072];
	ld.shared.v4.f32 	{%f507, %f508, %f509, %f510}, [%r232+17952];
	ld.shared.v4.f32 	{%f511, %f512, %f513, %f514}, [%r232+18208];
	fma.rn.f32 	%f515, %f499, %f507, %f435;
	fma.rn.f32 	%f516, %f499, %f508, %f436;
	fma.rn.f32 	%f517, %f499, %f509, %f437;
	fma.rn.f32 	%f518, %f499, %f510, %f438;
	fma.rn.f32 	%f519, %f499, %f511, %f439;
	fma.rn.f32 	%f520, %f499, %f512, %f440;
	fma.rn.f32 	%f521, %f499, %f513, %f441;
	fma.rn.f32 	%f522, %f499, %f514, %f442;
	fma.rn.f32 	%f523, %f500, %f507, %f443;
	fma.rn.f32 	%f524, %f500, %f508, %f444;
	fma.rn.f32 	%f525, %f500, %f509, %f445;
	fma.rn.f32 	%f526, %f500, %f510, %f446;
	fma.rn.f32 	%f527, %f500, %f511, %f447;
	fma.rn.f32 	%f528, %f500, %f512, %f448;
	fma.rn.f32 	%f529, %f500, %f513, %f449;
	fma.rn.f32 	%f530, %f500, %f514, %f450;
	fma.rn.f32 	%f531, %f501, %f507, %f451;
	fma.rn.f32 	%f532, %f501, %f508, %f452;
	fma.rn.f32 	%f533, %f501, %f509, %f453;
	fma.rn.f32 	%f534, %f501, %f510, %f454;
	fma.rn.f32 	%f535, %f501, %f511, %f455;
	fma.rn.f32 	%f536, %f501, %f512, %f456;
	fma.rn.f32 	%f537, %f501, %f513, %f457;
	fma.rn.f32 	%f538, %f501, %f514, %f458;
	fma.rn.f32 	%f539, %f502, %f507, %f459;
	fma.rn.f32 	%f540, %f502, %f508, %f460;
	fma.rn.f32 	%f541, %f502, %f509, %f461;
	fma.rn.f32 	%f542, %f502, %f510, %f462;
	fma.rn.f32 	%f543, %f502, %f511, %f463;
	fma.rn.f32 	%f544, %f502, %f512, %f464;
	fma.rn.f32 	%f545, %f502, %f513, %f465;
	fma.rn.f32 	%f546, %f502, %f514, %f466;
	fma.rn.f32 	%f547, %f503, %f507, %f467;
	fma.rn.f32 	%f548, %f503, %f508, %f468;
	fma.rn.f32 	%f549, %f503, %f509, %f469;
	fma.rn.f32 	%f550, %f503, %f510, %f470;
	fma.rn.f32 	%f551, %f503, %f511, %f471;
	fma.rn.f32 	%f552, %f503, %f512, %f472;
	fma.rn.f32 	%f553, %f503, %f513, %f473;
	fma.rn.f32 	%f554, %f503, %f514, %f474;
	fma.rn.f32 	%f555, %f504, %f507, %f475;
	fma.rn.f32 	%f556, %f504, %f508, %f476;
	fma.rn.f32 	%f557, %f504, %f509, %f477;
	fma.rn.f32 	%f558, %f504, %f510, %f478;
	fma.rn.f32 	%f559, %f504, %f511, %f479;
	fma.rn.f32 	%f560, %f504, %f512, %f480;
	fma.rn.f32 	%f561, %f504, %f513, %f481;
	fma.rn.f32 	%f562, %f504, %f514, %f482;
	fma.rn.f32 	%f563, %f505, %f507, %f483;
	fma.rn.f32 	%f564, %f505, %f508, %f484;
	fma.rn.f32 	%f565, %f505, %f509, %f485;
	fma.rn.f32 	%f566, %f505, %f510, %f486;
	fma.rn.f32 	%f567, %f505, %f511, %f487;
	fma.rn.f32 	%f568, %f505, %f512, %f488;
	fma.rn.f32 	%f569, %f505, %f513, %f489;
	fma.rn.f32 	%f570, %f505, %f514, %f490;
	fma.rn.f32 	%f571, %f506, %f507, %f491;
	fma.rn.f32 	%f572, %f506, %f508, %f492;
	fma.rn.f32 	%f573, %f506, %f509, %f493;
	fma.rn.f32 	%f574, %f506, %f510, %f494;
	fma.rn.f32 	%f575, %f506, %f511, %f495;
	fma.rn.f32 	%f576, %f506, %f512, %f496;
	fma.rn.f32 	%f577, %f506, %f513, %f497;
	fma.rn.f32 	%f578, %f506, %f514, %f498;
	ld.shared.v4.f32 	{%f579, %f580, %f581, %f582}, [%r229+1584];
	ld.shared.v4.f32 	{%f583, %f584, %f585, %f586}, [%r229+1600];
	ld.shared.v4.f32 	{%f587, %f588, %f589, %f590}, [%r232+18480];
	ld.shared.v4.f32 	{%f591, %f592, %f593, %f594}, [%r232+18736];
	fma.rn.f32 	%f595, %f579, %f587, %f515;
	fma.rn.f32 	%f596, %f579, %f588, %f516;
	fma.rn.f32 	%f597, %f579, %f589, %f517;
	fma.rn.f32 	%f598, %f579, %f590, %f518;
	fma.rn.f32 	%f599, %f579, %f591, %f519;
	fma.rn.f32 	%f600, %f579, %f592, %f520;
	fma.rn.f32 	%f601, %f579, %f593, %f521;
	fma.rn.f32 	%f602, %f579, %f594, %f522;
	fma.rn.f32 	%f603, %f580, %f587, %f523;
	fma.rn.f32 	%f604, %f580, %f588, %f524;
	fma.rn.f32 	%f605, %f580, %f589, %f525;
	fma.rn.f32 	%f606, %f580, %f590, %f526;
	fma.rn.f32 	%f607, %f580, %f591, %f527;
	fma.rn.f32 	%f608, %f580, %f592, %f528;
	fma.rn.f32 	%f609, %f580, %f593, %f529;
	fma.rn.f32 	%f610, %f580, %f594, %f530;
	fma.rn.f32 	%f611, %f581, %f587, %f531;
	fma.rn.f32 	%f612, %f581, %f588, %f532;
	fma.rn.f32 	%f613, %f581, %f589, %f533;
	fma.rn.f32 	%f614, %f581, %f590, %f534;
	fma.rn.f32 	%f615, %f581, %f591, %f535;
	fma.rn.f32 	%f616, %f581, %f592, %f536;
	fma.rn.f32 	%f617, %f581, %f593, %f537;
	fma.rn.f32 	%f618, %f581, %f594, %f538;
	fma.rn.f32 	%f619, %f582, %f587, %f539;
	fma.rn.f32 	%f620, %f582, %f588, %f540;
	fma.rn.f32 	%f621, %f582, %f589, %f541;
	fma.rn.f32 	%f622, %f582, %f590, %f542;
	fma.rn.f32 	%f623, %f582, %f591, %f543;
	fma.rn.f32 	%f624, %f582, %f592, %f544;
	fma.rn.f32 	%f625, %f582, %f593, %f545;
	fma.rn.f32 	%f626, %f582, %f594, %f546;
	fma.rn.f32 	%f627, %f583, %f587, %f547;
	fma.rn.f32 	%f628, %f583, %f588, %f548;
	fma.rn.f32 	%f629, %f583, %f589, %f549;
	fma.rn.f32 	%f630, %f583, %f590, %f550;
	fma.rn.f32 	%f631, %f583, %f591, %f551;
	fma.rn.f32 	%f632, %f583, %f592, %f552;
	fma.rn.f32 	%f633, %f583, %f593, %f553;
	fma.rn.f32 	%f634, %f583, %f594, %f554;
	fma.rn.f32 	%f635, %f584, %f587, %f555;
	fma.rn.f32 	%f636, %f584, %f588, %f556;
	fma.rn.f32 	%f637, %f584, %f589, %f557;
	fma.rn.f32 	%f638, %f584, %f590, %f558;
	fma.rn.f32 	%f639, %f584, %f591, %f559;
	fma.rn.f32 	%f640, %f584, %f592, %f560;
	fma.rn.f32 	%f641, %f584, %f593, %f561;
	fma.rn.f32 	%f642, %f584, %f594, %f562;
	fma.rn.f32 	%f643, %f585, %f587, %f563;
	fma.rn.f32 	%f644, %f585, %f588, %f564;
	fma.rn.f32 	%f645, %f585, %f589, %f565;
	fma.rn.f32 	%f646, %f585, %f590, %f566;
	fma.rn.f32 	%f647, %f585, %f591, %f567;
	fma.rn.f32 	%f648, %f585, %f592, %f568;
	fma.rn.f32 	%f649, %f585, %f593, %f569;
	fma.rn.f32 	%f650, %f585, %f594, %f570;
	fma.rn.f32 	%f651, %f586, %f587, %f571;
	fma.rn.f32 	%f652, %f586, %f588, %f572;
	fma.rn.f32 	%f653, %f586, %f589, %f573;
	fma.rn.f32 	%f654, %f586, %f590, %f574;
	fma.rn.f32 	%f655, %f586, %f591, %f575;
	fma.rn.f32 	%f656, %f586, %f592, %f576;
	fma.rn.f32 	%f657, %f586, %f593, %f577;
	fma.rn.f32 	%f658, %f586, %f594, %f578;
	ld.shared.v4.f32 	{%f659, %f660, %f661, %f662}, [%r229+2112];
	ld.shared.v4.f32 	{%f663, %f664, %f665, %f666}, [%r229+2128];
	ld.shared.v4.f32 	{%f667, %f668, %f669, %f670}, [%r232+19008];
	ld.shared.v4.f32 	{%f671, %f672, %f673, %f674}, [%r232+19264];
	fma.rn.f32 	%f675, %f659, %f667, %f595;
	fma.rn.f32 	%f676, %f659, %f668, %f596;
	fma.rn.f32 	%f677, %f659, %f669, %f597;
	fma.rn.f32 	%f678, %f659, %f670, %f598;
	fma.rn.f32 	%f679, %f659, %f671, %f599;
	fma.rn.f32 	%f680, %f659, %f672, %f600;
	fma.rn.f32 	%f681, %f659, %f673, %f601;
	fma.rn.f32 	%f682, %f659, %f674, %f602;
	fma.rn.f32 	%f683, %f660, %f667, %f603;
	fma.rn.f32 	%f684, %f660, %f668, %f604;
	fma.rn.f32 	%f685, %f660, %f669, %f605;
	fma.rn.f32 	%f686, %f660, %f670, %f606;
	fma.rn.f32 	%f687, %f660, %f671, %f607;
	fma.rn.f32 	%f688, %f660, %f672, %f608;
	fma.rn.f32 	%f689, %f660, %f673, %f609;
	fma.rn.f32 	%f690, %f660, %f674, %f610;
	fma.rn.f32 	%f691, %f661, %f667, %f611;
	fma.rn.f32 	%f692, %f661, %f668, %f612;
	fma.rn.f32 	%f693, %f661, %f669, %f613;
	fma.rn.f32 	%f694, %f661, %f670, %f614;
	fma.rn.f32 	%f695, %f661, %f671, %f615;
	fma.rn.f32 	%f696, %f661, %f672, %f616;
	fma.rn.f32 	%f697, %f661, %f673, %f617;
	fma.rn.f32 	%f698, %f661, %f674, %f618;
	fma.rn.f32 	%f699, %f662, %f667, %f619;
	fma.rn.f32 	%f700, %f662, %f668, %f620;
	fma.rn.f32 	%f701, %f662, %f669, %f621;
	fma.rn.f32 	%f702, %f662, %f670, %f622;
	fma.rn.f32 	%f703, %f662, %f671, %f623;
	fma.rn.f32 	%f704, %f662, %f672, %f624;
	fma.rn.f32 	%f705, %f662, %f673, %f625;
	fma.rn.f32 	%f706, %f662, %f674, %f626;
	fma.rn.f32 	%f707, %f663, %f667, %f627;
	fma.rn.f32 	%f708, %f663, %f668, %f628;
	fma.rn.f32 	%f709, %f663, %f669, %f629;
	fma.rn.f32 	%f710, %f663, %f670, %f630;
	fma.rn.f32 	%f711, %f663, %f671, %f631;
	fma.rn.f32 	%f712, %f663, %f672, %f632;
	fma.rn.f32 	%f713, %f663, %f673, %f633;
	fma.rn.f32 	%f714, %f663, %f674, %f634;
	fma.rn.f32 	%f715, %f664, %f667, %f635;
	fma.rn.f32 	%f716, %f664, %f668, %f636;
	fma.rn.f32 	%f717, %f664, %f669, %f637;
	fma.rn.f32 	%f718, %f664, %f670, %f638;
	fma.rn.f32 	%f719, %f664, %f671, %f639;
	fma.rn.f32 	%f720, %f664, %f672, %f640;
	fma.rn.f32 	%f721, %f664, %f673, %f641;
	fma.rn.f32 	%f722, %f664, %f674, %f642;
	fma.rn.f32 	%f723, %f665, %f667, %f643;
	fma.rn.f32 	%f724, %f665, %f668, %f644;
	fma.rn.f32 	%f725, %f665, %f669, %f645;
	fma.rn.f32 	%f726, %f665, %f670, %f646;
	fma.rn.f32 	%f727, %f665, %f671, %f647;
	fma.rn.f32 	%f728, %f665, %f672, %f648;
	fma.rn.f32 	%f729, %f665, %f673, %f649;
	fma.rn.f32 	%f730, %f665, %f674, %f650;
	fma.rn.f32 	%f731, %f666, %f667, %f651;
	fma.rn.f32 	%f732, %f666, %f668, %f652;
	fma.rn.f32 	%f733, %f666, %f669, %f653;
	fma.rn.f32 	%f734, %f666, %f670, %f654;
	fma.rn.f32 	%f735, %f666, %f671, %f655;
	fma.rn.f32 	%f736, %f666, %f672, %f656;
	fma.rn.f32 	%f737, %f666, %f673, %f657;
	fma.rn.f32 	%f738, %f666, %f674, %f658;
	ld.shared.v4.f32 	{%f739, %f740, %f741, %f742}, [%r229+2640];
	ld.shared.v4.f32 	{%f743, %f744, %f745, %f746}, [%r229+2656];
	ld.shared.v4.f32 	{%f747, %f748, %f749, %f750}, [%r232+19536];
	ld.shared.v4.f32 	{%f751, %f752, %f753, %f754}, [%r232+19792];
	fma.rn.f32 	%f755, %f739, %f747, %f675;
	fma.rn.f32 	%f756, %f739, %f748, %f676;
	fma.rn.f32 	%f757, %f739, %f749, %f677;
	fma.rn.f32 	%f758, %f739, %f750, %f678;
	fma.rn.f32 	%f759, %f739, %f751, %f679;
	fma.rn.f32 	%f760, %f739, %f752, %f680;
	fma.rn.f32 	%f761, %f739, %f753, %f681;
	fma.rn.f32 	%f762, %f739, %f754, %f682;
	fma.rn.f32 	%f763, %f740, %f747, %f683;
	fma.rn.f32 	%f764, %f740, %f748, %f684;
	fma.rn.f32 	%f765, %f740, %f749, %f685;
	fma.rn.f32 	%f766, %f740, %f750, %f686;
	fma.rn.f32 	%f767, %f740, %f751, %f687;
	fma.rn.f32 	%f768, %f740, %f752, %f688;
	fma.rn.f32 	%f769, %f740, %f753, %f689;
	fma.rn.f32 	%f770, %f740, %f754, %f690;
	fma.rn.f32 	%f771, %f741, %f747, %f691;
	fma.rn.f32 	%f772, %f741, %f748, %f692;
	fma.rn.f32 	%f773, %f741, %f749, %f693;
	fma.rn.f32 	%f774, %f741, %f750, %f694;
	fma.rn.f32 	%f775, %f741, %f751, %f695;
	fma.rn.f32 	%f776, %f741, %f752, %f696;
	fma.rn.f32 	%f777, %f741, %f753, %f697;
	fma.rn.f32 	%f778, %f741, %f754, %f698;
	fma.rn.f32 	%f779, %f742, %f747, %f699;
	fma.rn.f32 	%f780, %f742, %f748, %f700;
	fma.rn.f32 	%f781, %f742, %f749, %f701;
	fma.rn.f32 	%f782, %f742, %f750, %f702;
	fma.rn.f32 	%f783, %f742, %f751, %f703;
	fma.rn.f32 	%f784, %f742, %f752, %f704;
	fma.rn.f32 	%f785, %f742, %f753, %f705;
	fma.rn.f32 	%f786, %f742, %f754, %f706;
	fma.rn.f32 	%f787, %f743, %f747, %f707;
	fma.rn.f32 	%f788, %f743, %f748, %f708;
	fma.rn.f32 	%f789, %f743, %f749, %f709;
	fma.rn.f32 	%f790, %f743, %f750, %f710;
	fma.rn.f32 	%f791, %f743, %f751, %f711;
	fma.rn.f32 	%f792, %f743, %f752, %f712;
	fma.rn.f32 	%f793, %f743, %f753, %f713;
	fma.rn.f32 	%f794, %f743, %f754, %f714;
	fma.rn.f32 	%f795, %f744, %f747, %f715;
	fma.rn.f32 	%f796, %f744, %f748, %f716;
	fma.rn.f32 	%f797, %f744, %f749, %f717;
	fma.rn.f32 	%f798, %f744, %f750, %f718;
	fma.rn.f32 	%f799, %f744, %f751, %f719;
	fma.rn.f32 	%f800, %f744, %f752, %f720;
	fma.rn.f32 	%f801, %f744, %f753, %f721;
	fma.rn.f32 	%f802, %f744, %f754, %f722;
	fma.rn.f32 	%f803, %f745, %f747, %f723;
	fma.rn.f32 	%f804, %f745, %f748, %f724;
	fma.rn.f32 	%f805, %f745, %f749, %f725;
	fma.rn.f32 	%f806, %f745, %f750, %f726;
	fma.rn.f32 	%f807, %f745, %f751, %f727;
	fma.rn.f32 	%f808, %f745, %f752, %f728;
	fma.rn.f32 	%f809, %f745, %f753, %f729;
	fma.rn.f32 	%f810, %f745, %f754, %f730;
	fma.rn.f32 	%f811, %f746, %f747, %f731;
	fma.rn.f32 	%f812, %f746, %f748, %f732;
	fma.rn.f32 	%f813, %f746, %f749, %f733;
	fma.rn.f32 	%f814, %f746, %f750, %f734;
	fma.rn.f32 	%f815, %f746, %f751, %f735;
	fma.rn.f32 	%f816, %f746, %f752, %f736;
	fma.rn.f32 	%f817, %f746, %f753, %f737;
	fma.rn.f32 	%f818, %f746, %f754, %f738;
	ld.shared.v4.f32 	{%f819, %f820, %f821, %f822}, [%r229+3168];
	ld.shared.v4.f32 	{%f823, %f824, %f825, %f826}, [%r229+3184];
	ld.shared.v4.f32 	{%f827, %f828, %f829, %f830}, [%r232+20064];
	ld.shared.v4.f32 	{%f831, %f832, %f833, %f834}, [%r232+20320];
	fma.rn.f32 	%f835, %f819, %f827, %f755;
	fma.rn.f32 	%f836, %f819, %f828, %f756;
	fma.rn.f32 	%f837, %f819, %f829, %f757;
	fma.rn.f32 	%f838, %f819, %f830, %f758;
	fma.rn.f32 	%f839, %f819, %f831, %f759;
	fma.rn.f32 	%f840, %f819, %f832, %f760;
	fma.rn.f32 	%f841, %f819, %f833, %f761;
	fma.rn.f32 	%f842, %f819, %f834, %f762;
	fma.rn.f32 	%f843, %f820, %f827, %f763;
	fma.rn.f32 	%f844, %f820, %f828, %f764;
	fma.rn.f32 	%f845, %f820, %f829, %f765;
	fma.rn.f32 	%f846, %f820, %f830, %f766;
	fma.rn.f32 	%f847, %f820, %f831, %f767;
	fma.rn.f32 	%f848, %f820, %f832, %f768;
	fma.rn.f32 	%f849, %f820, %f833, %f769;
	fma.rn.f32 	%f850, %f820, %f834, %f770;
	fma.rn.f32 	%f851, %f821, %f827, %f771;
	fma.rn.f32 	%f852, %f821, %f828, %f772;
	fma.rn.f32 	%f853, %f821, %f829, %f773;
	fma.rn.f32 	%f854, %f821, %f830, %f774;
	fma.rn.f32 	%f855, %f821, %f831, %f775;
	fma.rn.f32 	%f856, %f821, %f832, %f776;
	fma.rn.f32 	%f857, %f821, %f833, %f777;
	fma.rn.f32 	%f858, %f821, %f834, %f778;
	fma.rn.f32 	%f859, %f822, %f827, %f779;
	fma.rn.f32 	%f860, %f822, %f828, %f780;
	fma.rn.f32 	%f861, %f822, %f829, %f781;
	fma.rn.f32 	%f862, %f822, %f830, %f782;
	fma.rn.f32 	%f863, %f822, %f831, %f783;
	fma.rn.f32 	%f864, %f822, %f832, %f784;
	fma.rn.f32 	%f865, %f822, %f833, %f785;
	fma.rn.f32 	%f866, %f822, %f834, %f786;
	fma.rn.f32 	%f867, %f823, %f827, %f787;
	fma.rn.f32 	%f868, %f823, %f828, %f788;
	fma.rn.f32 	%f869, %f823, %f829, %f789;
	fma.rn.f32 	%f870, %f823, %f830, %f790;
	fma.rn.f32 	%f871, %f823, %f831, %f791;
	fma.rn.f32 	%f872, %f823, %f832, %f792;
	fma.rn.f32 	%f873, %f823, %f833, %f793;
	fma.rn.f32 	%f874, %f823, %f834, %f794;
	fma.rn.f32 	%f875, %f824, %f827, %f795;
	fma.rn.f32 	%f876, %f824, %f828, %f796;
	fma.rn.f32 	%f877, %f824, %f829, %f797;
	fma.rn.f32 	%f878, %f824, %f830, %f798;
	fma.rn.f32 	%f879, %f824, %f831, %f799;
	fma.rn.f32 	%f880, %f824, %f832, %f800;
	fma.rn.f32 	%f881, %f824, %f833, %f801;
	fma.rn.f32 	%f882, %f824, %f834, %f802;
	fma.rn.f32 	%f883, %f825, %f827, %f803;
	fma.rn.f32 	%f884, %f825, %f828, %f804;
	fma.rn.f32 	%f885, %f825, %f829, %f805;
	fma.rn.f32 	%f886, %f825, %f830, %f806;
	fma.rn.f32 	%f887, %f825, %f831, %f807;
	fma.rn.f32 	%f888, %f825, %f832, %f808;
	fma.rn.f32 	%f889, %f825, %f833, %f809;
	fma.rn.f32 	%f890, %f825, %f834, %f810;
	fma.rn.f32 	%f891, %f826, %f827, %f811;
	fma.rn.f32 	%f892, %f826, %f828, %f812;
	fma.rn.f32 	%f893, %f826, %f829, %f813;
	fma.rn.f32 	%f894, %f826, %f830, %f814;
	fma.rn.f32 	%f895, %f826, %f831, %f815;
	fma.rn.f32 	%f896, %f826, %f832, %f816;
	fma.rn.f32 	%f897, %f826, %f833, %f817;
	fma.rn.f32 	%f898, %f826, %f834, %f818;
	ld.shared.v4.f32 	{%f899, %f900, %f901, %f902}, [%r229+3696];
	ld.shared.v4.f32 	{%f903, %f904, %f905, %f906}, [%r229+3712];
	ld.shared.v4.f32 	{%f907, %f908, %f909, %f910}, [%r232+20592];
	ld.shared.v4.f32 	{%f911, %f912, %f913, %f914}, [%r232+20848];
	fma.rn.f32 	%f915, %f899, %f907, %f835;
	fma.rn.f32 	%f916, %f899, %f908, %f836;
	fma.rn.f32 	%f917, %f899, %f909, %f837;
	fma.rn.f32 	%f918, %f899, %f910, %f838;
	fma.rn.f32 	%f919, %f899, %f911, %f839;
	fma.rn.f32 	%f920, %f899, %f912, %f840;
	fma.rn.f32 	%f921, %f899, %f913, %f841;
	fma.rn.f32 	%f922, %f899, %f914, %f842;
	fma.rn.f32 	%f923, %f900, %f907, %f843;
	fma.rn.f32 	%f924, %f900, %f908, %f844;
	fma.rn.f32 	%f925, %f900, %f909, %f845;
	fma.rn.f32 	%f926, %f900, %f910, %f846;
	fma.rn.f32 	%f927, %f900, %f911, %f847;
	fma.rn.f32 	%f928, %f900, %f912, %f848;
	fma.rn.f32 	%f929, %f900, %f913, %f849;
	fma.rn.f32 	%f930, %f900, %f914, %f850;
	fma.rn.f32 	%f931, %f901, %f907, %f851;
	fma.rn.f32 	%f932, %f901, %f908, %f852;
	fma.rn.f32 	%f933, %f901, %f909, %f853;
	fma.rn.f32 	%f934, %f901, %f910, %f854;
	fma.rn.f32 	%f935, %f901, %f911, %f855;
	fma.rn.f32 	%f936, %f901, %f912, %f856;
	fma.rn.f32 	%f937, %f901, %f913, %f857;
	fma.rn.f32 	%f938, %f901, %f914, %f858;
	fma.rn.f32 	%f939, %f902, %f907, %f859;
	fma.rn.f32 	%f940, %f902, %f908, %f860;
	fma.rn.f32 	%f941, %f902, %f909, %f861;
	fma.rn.f32 	%f942, %f902, %f910, %f862;
	fma.rn.f32 	%f943, %f902, %f911, %f863;
	fma.rn.f32 	%f944, %f902, %f912, %f864;
	fma.rn.f32 	%f945, %f902, %f913, %f865;
	fma.rn.f32 	%f946, %f902, %f914, %f866;
	fma.rn.f32 	%f947, %f903, %f907, %f867;
	fma.rn.f32 	%f948, %f903, %f908, %f868;
	fma.rn.f32 	%f949, %f903, %f909, %f869;
	fma.rn.f32 	%f950, %f903, %f910, %f870;
	fma.rn.f32 	%f951, %f903, %f911, %f871;
	fma.rn.f32 	%f952, %f903, %f912, %f872;
	fma.rn.f32 	%f953, %f903, %f913, %f873;
	fma.rn.f32 	%f954, %f903, %f914, %f874;
	fma.rn.f32 	%f955, %f904, %f907, %f875;
	fma.rn.f32 	%f956, %f904, %f908, %f876;
	fma.rn.f32 	%f957, %f904, %f909, %f877;
	fma.rn.f32 	%f958, %f904, %f910, %f878;
	fma.rn.f32 	%f959, %f904, %f911, %f879;
	fma.rn.f32 	%f960, %f904, %f912, %f880;
	fma.rn.f32 	%f961, %f904, %f913, %f881;
	fma.rn.f32 	%f962, %f904, %f914, %f882;
	fma.rn.f32 	%f963, %f905, %f907, %f883;
	fma.rn.f32 	%f964, %f905, %f908, %f884;
	fma.rn.f32 	%f965, %f905, %f909, %f885;
	fma.rn.f32 	%f966, %f905, %f910, %f886;
	fma.rn.f32 	%f967, %f905, %f911, %f887;
	fma.rn.f32 	%f968, %f905, %f912, %f888;
	fma.rn.f32 	%f969, %f905, %f913, %f889;
	fma.rn.f32 	%f970, %f905, %f914, %f890;
	fma.rn.f32 	%f971, %f906, %f907, %f891;
	fma.rn.f32 	%f972, %f906, %f908, %f892;
	fma.rn.f32 	%f973, %f906, %f909, %f893;
	fma.rn.f32 	%f974, %f906, %f910, %f894;
	fma.rn.f32 	%f975, %f906, %f911, %f895;
	fma.rn.f32 	%f976, %f906, %f912, %f896;
	fma.rn.f32 	%f977, %f906, %f913, %f897;
	fma.rn.f32 	%f978, %f906, %f914, %f898;
	ld.shared.v4.f32 	{%f979, %f980, %f981, %f982}, [%r229+4224];
	ld.shared.v4.f32 	{%f983, %f984, %f985, %f986}, [%r229+4240];
	ld.shared.v4.f32 	{%f987, %f988, %f989, %f990}, [%r232+21120];
	ld.shared.v4.f32 	{%f991, %f992, %f993, %f994}, [%r232+21376];
	fma.rn.f32 	%f995, %f979, %f987, %f915;
	fma.rn.f32 	%f996, %f979, %f988, %f916;
	fma.rn.f32 	%f997, %f979, %f989, %f917;
	fma.rn.f32 	%f998, %f979, %f990, %f918;
	fma.rn.f32 	%f999, %f979, %f991, %f919;
	fma.rn.f32 	%f1000, %f979, %f992, %f920;
	fma.rn.f32 	%f1001, %f979, %f993, %f921;
	fma.rn.f32 	%f1002, %f979, %f994, %f922;
	fma.rn.f32 	%f1003, %f980, %f987, %f923;
	fma.rn.f32 	%f1004, %f980, %f988, %f924;
	fma.rn.f32 	%f1005, %f980, %f989, %f925;
	fma.rn.f32 	%f1006, %f980, %f990, %f926;
	fma.rn.f32 	%f1007, %f980, %f991, %f927;
	fma.rn.f32 	%f1008, %f980, %f992, %f928;
	fma.rn.f32 	%f1009, %f980, %f993, %f929;
	fma.rn.f32 	%f1010, %f980, %f994, %f930;
	fma.rn.f32 	%f1011, %f981, %f987, %f931;
	fma.rn.f32 	%f1012, %f981, %f988, %f932;
	fma.rn.f32 	%f1013, %f981, %f989, %f933;
	fma.rn.f32 	%f1014, %f981, %f990, %f934;
	fma.rn.f32 	%f1015, %f981, %f991, %f935;
	fma.rn.f32 	%f1016, %f981, %f992, %f936;
	fma.rn.f32 	%f1017, %f981, %f993, %f937;
	fma.rn.f32 	%f1018, %f981, %f994, %f938;
	fma.rn.f32 	%f1019, %f982, %f987, %f939;
	fma.rn.f32 	%f1020, %f982, %f988, %f940;
	fma.rn.f32 	%f1021, %f982, %f989, %f941;
	fma.rn.f32 	%f1022, %f982, %f990, %f942;
	fma.rn.f32 	%f1023, %f982, %f991, %f943;
	fma.rn.f32 	%f1024, %f982, %f992, %f944;
	fma.rn.f32 	%f1025, %f982, %f993, %f945;
	fma.rn.f32 	%f1026, %f982, %f994, %f946;
	fma.rn.f32 	%f1027, %f983, %f987, %f947;
	fma.rn.f32 	%f1028, %f983, %f988, %f948;
	fma.rn.f32 	%f1029, %f983, %f989, %f949;
	fma.rn.f32 	%f1030, %f983, %f990, %f950;
	fma.rn.f32 	%f1031, %f983, %f991, %f951;
	fma.rn.f32 	%f1032, %f983, %f992, %f952;
	fma.rn.f32 	%f1033, %f983, %f993, %f953;
	fma.rn.f32 	%f1034, %f983, %f994, %f954;
	fma.rn.f32 	%f1035, %f984, %f987, %f955;
	fma.rn.f32 	%f1036, %f984, %f988, %f956;
	fma.rn.f32 	%f1037, %f984, %f989, %f957;
	fma.rn.f32 	%f1038, %f984, %f990, %f958;
	fma.rn.f32 	%f1039, %f984, %f991, %f959;
	fma.rn.f32 	%f1040, %f984, %f992, %f960;
	fma.rn.f32 	%f1041, %f984, %f993, %f961;
	fma.rn.f32 	%f1042, %f984, %f994, %f962;
	fma.rn.f32 	%f1043, %f985, %f987, %f963;
	fma.rn.f32 	%f1044, %f985, %f988, %f964;
	fma.rn.f32 	%f1045, %f985, %f989, %f965;
	fma.rn.f32 	%f1046, %f985, %f990, %f966;
	fma.rn.f32 	%f1047, %f985, %f991, %f967;
	fma.rn.f32 	%f1048, %f985, %f992, %f968;
	fma.rn.f32 	%f1049, %f985, %f993, %f969;
	fma.rn.f32 	%f1050, %f985, %f994, %f970;
	fma.rn.f32 	%f1051, %f986, %f987, %f971;
	fma.rn.f32 	%f1052, %f986, %f988, %f972;
	fma.rn.f32 	%f1053, %f986, %f989, %f973;
	fma.rn.f32 	%f1054, %f986, %f990, %f974;
	fma.rn.f32 	%f1055, %f986, %f991, %f975;
	fma.rn.f32 	%f1056, %f986, %f992, %f976;
	fma.rn.f32 	%f1057, %f986, %f993, %f977;
	fma.rn.f32 	%f1058, %f986, %f994, %f978;
	ld.shared.v4.f32 	{%f1059, %f1060, %f1061, %f1062}, [%r229+4752];
	ld.shared.v4.f32 	{%f1063, %f1064, %f1065, %f1066}, [%r229+4768];
	ld.shared.v4.f32 	{%f1067, %f1068, %f1069, %f1070}, [%r232+21648];
	ld.shared.v4.f32 	{%f1071, %f1072, %f1073, %f1074}, [%r232+21904];
	fma.rn.f32 	%f1075, %f1059, %f1067, %f995;
	fma.rn.f32 	%f1076, %f1059, %f1068, %f996;
	fma.rn.f32 	%f1077, %f1059, %f1069, %f997;
	fma.rn.f32 	%f1078, %f1059, %f1070, %f998;
	fma.rn.f32 	%f1079, %f1059, %f1071, %f999;
	fma.rn.f32 	%f1080, %f1059, %f1072, %f1000;
	fma.rn.f32 	%f1081, %f1059, %f1073, %f1001;
	fma.rn.f32 	%f1082, %f1059, %f1074, %f1002;
	fma.rn.f32 	%f1083, %f1060, %f1067, %f1003;
	fma.rn.f32 	%f1084, %f1060, %f1068, %f1004;
	fma.rn.f32 	%f1085, %f1060, %f1069, %f1005;
	fma.rn.f32 	%f1086, %f1060, %f1070, %f1006;
	fma.rn.f32 	%f1087, %f1060, %f1071, %f1007;
	fma.rn.f32 	%f1088, %f1060, %f1072, %f1008;
	fma.rn.f32 	%f1089, %f1060, %f1073, %f1009;
	fma.rn.f32 	%f1090, %f1060, %f1074, %f1010;
	fma.rn.f32 	%f1091, %f1061, %f1067, %f1011;
	fma.rn.f32 	%f1092, %f1061, %f1068, %f1012;
	fma.rn.f32 	%f1093, %f1061, %f1069, %f1013;
	fma.rn.f32 	%f1094, %f1061, %f1070, %f1014;
	fma.rn.f32 	%f1095, %f1061, %f1071, %f1015;
	fma.rn.f32 	%f1096, %f1061, %f1072, %f1016;
	fma.rn.f32 	%f1097, %f1061, %f1073, %f1017;
	fma.rn.f32 	%f1098, %f1061, %f1074, %f1018;
	fma.rn.f32 	%f1099, %f1062, %f1067, %f1019;
	fma.rn.f32 	%f1100, %f1062, %f1068, %f1020;
	fma.rn.f32 	%f1101, %f1062, %f1069, %f1021;
	fma.rn.f32 	%f1102, %f1062, %f1070, %f1022;
	fma.rn.f32 	%f1103, %f1062, %f1071, %f1023;
	fma.rn.f32 	%f1104, %f1062, %f1072, %f1024;
	fma.rn.f32 	%f1105, %f1062, %f1073, %f1025;
	fma.rn.f32 	%f1106, %f1062, %f1074, %f1026;
	fma.rn.f32 	%f1107, %f1063, %f1067, %f1027;
	fma.rn.f32 	%f1108, %f1063, %f1068, %f1028;
	fma.rn.f32 	%f1109, %f1063, %f1069, %f1029;
	fma.rn.f32 	%f1110, %f1063, %f1070, %f1030;
	fma.rn.f32 	%f1111, %f1063, %f1071, %f1031;
	fma.rn.f32 	%f1112, %f1063, %f1072, %f1032;
	fma.rn.f32 	%f1113, %f1063, %f1073, %f1033;
	fma.rn.f32 	%f1114, %f1063, %f1074, %f1034;
	fma.rn.f32 	%f1115, %f1064, %f1067, %f1035;
	fma.rn.f32 	%f1116, %f1064, %f1068, %f1036;
	fma.rn.f32 	%f1117, %f1064, %f1069, %f1037;
	fma.rn.f32 	%f1118, %f1064, %f1070, %f1038;
	fma.rn.f32 	%f1119, %f1064, %f1071, %f1039;
	fma.rn.f32 	%f1120, %f1064, %f1072, %f1040;
	fma.rn.f32 	%f1121, %f1064, %f1073, %f1041;
	fma.rn.f32 	%f1122, %f1064, %f1074, %f1042;
	fma.rn.f32 	%f1123, %f1065, %f1067, %f1043;
	fma.rn.f32 	%f1124, %f1065, %f1068, %f1044;
	fma.rn.f32 	%f1125, %f1065, %f1069, %f1045;
	fma.rn.f32 	%f1126, %f1065, %f1070, %f1046;
	fma.rn.f32 	%f1127, %f1065, %f1071, %f1047;
	fma.rn.f32 	%f1128, %f1065, %f1072, %f1048;
	fma.rn.f32 	%f1129, %f1065, %f1073, %f1049;
	fma.rn.f32 	%f1130, %f1065, %f1074, %f1050;
	fma.rn.f32 	%f1131, %f1066, %f1067, %f1051;
	fma.rn.f32 	%f1132, %f1066, %f1068, %f1052;
	fma.rn.f32 	%f1133, %f1066, %f1069, %f1053;
	fma.rn.f32 	%f1134, %f1066, %f1070, %f1054;
	fma.rn.f32 	%f1135, %f1066, %f1071, %f1055;
	fma.rn.f32 	%f1136, %f1066, %f1072, %f1056;
	fma.rn.f32 	%f1137, %f1066, %f1073, %f1057;
	fma.rn.f32 	%f1138, %f1066, %f1074, %f1058;
	ld.shared.v4.f32 	{%f1139, %f1140, %f1141, %f1142}, [%r229+5280];
	ld.shared.v4.f32 	{%f1143, %f1144, %f1145, %f1146}, [%r229+5296];
	ld.shared.v4.f32 	{%f1147, %f1148, %f1149, %f1150}, [%r232+22176];
	ld.shared.v4.f32 	{%f1151, %f1152, %f1153, %f1154}, [%r232+22432];
	fma.rn.f32 	%f1155, %f1139, %f1147, %f1075;
	fma.rn.f32 	%f1156, %f1139, %f1148, %f1076;
	fma.rn.f32 	%f1157, %f1139, %f1149, %f1077;
	fma.rn.f32 	%f1158, %f1139, %f1150, %f1078;
	fma.rn.f32 	%f1159, %f1139, %f1151, %f1079;
	fma.rn.f32 	%f1160, %f1139, %f1152, %f1080;
	fma.rn.f32 	%f1161, %f1139, %f1153, %f1081;
	fma.rn.f32 	%f1162, %f1139, %f1154, %f1082;
	fma.rn.f32 	%f1163, %f1140, %f1147, %f1083;
	fma.rn.f32 	%f1164, %f1140, %f1148, %f1084;
	fma.rn.f32 	%f1165, %f1140, %f1149, %f1085;
	fma.rn.f32 	%f1166, %f1140, %f1150, %f1086;
	fma.rn.f32 	%f1167, %f1140, %f1151, %f1087;
	fma.rn.f32 	%f1168, %f1140, %f1152, %f1088;
	fma.rn.f32 	%f1169, %f1140, %f1153, %f1089;
	fma.rn.f32 	%f1170, %f1140, %f1154, %f1090;
	fma.rn.f32 	%f1171, %f1141, %f1147, %f1091;
	fma.rn.f32 	%f1172, %f1141, %f1148, %f1092;
	fma.rn.f32 	%f1173, %f1141, %f1149, %f1093;
	fma.rn.f32 	%f1174, %f1141, %f1150, %f1094;
	fma.rn.f32 	%f1175, %f1141, %f1151, %f1095;
	fma.rn.f32 	%f1176, %f1141, %f1152, %f1096;
	fma.rn.f32 	%f1177, %f1141, %f1153, %f1097;
	fma.rn.f32 	%f1178, %f1141, %f1154, %f1098;
	fma.rn.f32 	%f1179, %f1142, %f1147, %f1099;
	fma.rn.f32 	%f1180, %f1142, %f1148, %f1100;
	fma.rn.f32 	%f1181, %f1142, %f1149, %f1101;
	fma.rn.f32 	%f1182, %f1142, %f1150, %f1102;
	fma.rn.f32 	%f1183, %f1142, %f1151, %f1103;
	fma.rn.f32 	%f1184, %f1142, %f1152, %f1104;
	fma.rn.f32 	%f1185, %f1142, %f1153, %f1105;
	fma.rn.f32 	%f1186, %f1142, %f1154, %f1106;
	fma.rn.f32 	%f1187, %f1143, %f1147, %f1107;
	fma.rn.f32 	%f1188, %f1143, %f1148, %f1108;
	fma.rn.f32 	%f1189, %f1143, %f1149, %f1109;
	fma.rn.f32 	%f1190, %f1143, %f1150, %f1110;
	fma.rn.f32 	%f1191, %f1143, %f1151, %f1111;
	fma.rn.f32 	%f1192, %f1143, %f1152, %f1112;
	fma.rn.f32 	%f1193, %f1143, %f1153, %f1113;
	fma.rn.f32 	%f1194, %f1143, %f1154, %f1114;
	fma.rn.f32 	%f1195, %f1144, %f1147, %f1115;
	fma.rn.f32 	%f1196, %f1144, %f1148, %f1116;
	fma.rn.f32 	%f1197, %f1144, %f1149, %f1117;
	fma.rn.f32 	%f1198, %f1144, %f1150, %f1118;
	fma.rn.f32 	%f1199, %f1144, %f1151, %f1119;
	fma.rn.f32 	%f1200, %f1144, %f1152, %f1120;
	fma.rn.f32 	%f1201, %f1144, %f1153, %f1121;
	fma.rn.f32 	%f1202, %f1144, %f1154, %f1122;
	fma.rn.f32 	%f1203, %f1145, %f1147, %f1123;
	fma.rn.f32 	%f1204, %f1145, %f1148, %f1124;
	fma.rn.f32 	%f1205, %f1145, %f1149, %f1125;
	fma.rn.f32 	%f1206, %f1145, %f1150, %f1126;
	fma.rn.f32 	%f1207, %f1145, %f1151, %f1127;
	fma.rn.f32 	%f1208, %f1145, %f1152, %f1128;
	fma.rn.f32 	%f1209, %f1145, %f1153, %f1129;
	fma.rn.f32 	%f1210, %f1145, %f1154, %f1130;
	fma.rn.f32 	%f1211, %f1146, %f1147, %f1131;
	fma.rn.f32 	%f1212, %f1146, %f1148, %f1132;
	fma.rn.f32 	%f1213, %f1146, %f1149, %f1133;
	fma.rn.f32 	%f1214, %f1146, %f1150, %f1134;
	fma.rn.f32 	%f1215, %f1146, %f1151, %f1135;
	fma.rn.f32 	%f1216, %f1146, %f1152, %f1136;
	fma.rn.f32 	%f1217, %f1146, %f1153, %f1137;
	fma.rn.f32 	%f1218, %f1146, %f1154, %f1138;
	ld.shared.v4.f32 	{%f1219, %f1220, %f1221, %f1222}, [%r229+5808];
	ld.shared.v4.f32 	{%f1223, %f1224, %f1225, %f1226}, [%r229+5824];
	ld.shared.v4.f32 	{%f1227, %f1228, %f1229, %f1230}, [%r232+22704];
	ld.shared.v4.f32 	{%f1231, %f1232, %f1233, %f1234}, [%r232+22960];
	fma.rn.f32 	%f1235, %f1219, %f1227, %f1155;
	fma.rn.f32 	%f1236, %f1219, %f1228, %f1156;
	fma.rn.f32 	%f1237, %f1219, %f1229, %f1157;
	fma.rn.f32 	%f1238, %f1219, %f1230, %f1158;
	fma.rn.f32 	%f1239, %f1219, %f1231, %f1159;
	fma.rn.f32 	%f1240, %f1219, %f1232, %f1160;
	fma.rn.f32 	%f1241, %f1219, %f1233, %f1161;
	fma.rn.f32 	%f1242, %f1219, %f1234, %f1162;
	fma.rn.f32 	%f1243, %f1220, %f1227, %f1163;
	fma.rn.f32 	%f1244, %f1220, %f1228, %f1164;
	fma.rn.f32 	%f1245, %f1220, %f1229, %f1165;
	fma.rn.f32 	%f1246, %f1220, %f1230, %f1166;
	fma.rn.f32 	%f1247, %f1220, %f1231, %f1167;
	fma.rn.f32 	%f1248, %f1220, %f1232, %f1168;
	fma.rn.f32 	%f1249, %f1220, %f1233, %f1169;
	fma.rn.f32 	%f1250, %f1220, %f1234, %f1170;
	fma.rn.f32 	%f1251, %f1221, %f1227, %f1171;
	fma.rn.f32 	%f1252, %f1221, %f1228, %f1172;
	fma.rn.f32 	%f1253, %f1221, %f1229, %f1173;
	fma.rn.f32 	%f1254, %f1221, %f1230, %f1174;
	fma.rn.f32 	%f1255, %f1221, %f1231, %f1175;
	fma.rn.f32 	%f1256, %f1221, %f1232, %f1176;
	fma.rn.f32 	%f1257, %f1221, %f1233, %f1177;
	fma.rn.f32 	%f1258, %f1221, %f1234, %f1178;
	fma.rn.f32 	%f1259, %f1222, %f1227, %f1179;
	fma.rn.f32 	%f1260, %f1222, %f1228, %f1180;
	fma.rn.f32 	%f1261, %f1222, %f1229, %f1181;
	fma.rn.f32 	%f1262, %f1222, %f1230, %f1182;
	fma.rn.f32 	%f1263, %f1222, %f1231, %f1183;
	fma.rn.f32 	%f1264, %f1222, %f1232, %f1184;
	fma.rn.f32 	%f1265, %f1222, %f1233, %f1185;
	fma.rn.f32 	%f1266, %f1222, %f1234, %f1186;
	fma.rn.f32 	%f1267, %f1223, %f1227, %f1187;
	fma.rn.f32 	%f1268, %f1223, %f1228, %f1188;
	fma.rn.f32 	%f1269, %f1223, %f1229, %f1189;
	fma.rn.f32 	%f1270, %f1223, %f1230, %f1190;
	fma.rn.f32 	%f1271, %f1223, %f1231, %f1191;
	fma.rn.f32 	%f1272, %f1223, %f1232, %f1192;
	fma.rn.f32 	%f1273, %f1223, %f1233, %f1193;
	fma.rn.f32 	%f1274, %f1223, %f1234, %f1194;
	fma.rn.f32 	%f1275, %f1224, %f1227, %f1195;
	fma.rn.f32 	%f1276, %f1224, %f1228, %f1196;
	fma.rn.f32 	%f1277, %f1224, %f1229, %f1197;
	fma.rn.f32 	%f1278, %f1224, %f1230, %f1198;
	fma.rn.f32 	%f1279, %f1224, %f1231, %f1199;
	fma.rn.f32 	%f1280, %f1224, %f1232, %f1200;
	fma.rn.f32 	%f1281, %f1224, %f1233, %f1201;
	fma.rn.f32 	%f1282, %f1224, %f1234, %f1202;
	fma.rn.f32 	%f1283, %f1225, %f1227, %f1203;
	fma.rn.f32 	%f1284, %f1225, %f1228, %f1204;
	fma.rn.f32 	%f1285, %f1225, %f1229, %f1205;
	fma.rn.f32 	%f1286, %f1225, %f1230, %f1206;
	fma.rn.f32 	%f1287, %f1225, %f1231, %f1207;
	fma.rn.f32 	%f1288, %f1225, %f1232, %f1208;
	fma.rn.f32 	%f1289, %f1225, %f1233, %f1209;
	fma.rn.f32 	%f1290, %f1225, %f1234, %f1210;
	fma.rn.f32 	%f1291, %f1226, %f1227, %f1211;
	fma.rn.f32 	%f1292, %f1226, %f1228, %f1212;
	fma.rn.f32 	%f1293, %f1226, %f1229, %f1213;
	fma.rn.f32 	%f1294, %f1226, %f1230, %f1214;
	fma.rn.f32 	%f1295, %f1226, %f1231, %f1215;
	fma.rn.f32 	%f1296, %f1226, %f1232, %f1216;
	fma.rn.f32 	%f1297, %f1226, %f1233, %f1217;
	fma.rn.f32 	%f1298, %f1226, %f1234, %f1218;
	ld.shared.v4.f32 	{%f1299, %f1300, %f1301, %f1302}, [%r229+6336];
	ld.shared.v4.f32 	{%f1303, %f1304, %f1305, %f1306}, [%r229+6352];
	ld.shared.v4.f32 	{%f1307, %f1308, %f1309, %f1310}, [%r232+23232];
	ld.shared.v4.f32 	{%f1311, %f1312, %f1313, %f1314}, [%r232+23488];
	fma.rn.f32 	%f1315, %f1299, %f1307, %f1235;
	fma.rn.f32 	%f1316, %f1299, %f1308, %f1236;
	fma.rn.f32 	%f1317, %f1299, %f1309, %f1237;
	fma.rn.f32 	%f1318, %f1299, %f1310, %f1238;
	fma.rn.f32 	%f1319, %f1299, %f1311, %f1239;
	fma.rn.f32 	%f1320, %f1299, %f1312, %f1240;
	fma.rn.f32 	%f1321, %f1299, %f1313, %f1241;
	fma.rn.f32 	%f1322, %f1299, %f1314, %f1242;
	fma.rn.f32 	%f1323, %f1300, %f1307, %f1243;
	fma.rn.f32 	%f1324, %f1300, %f1308, %f1244;
	fma.rn.f32 	%f1325, %f1300, %f1309, %f1245;
	fma.rn.f32 	%f1326, %f1300, %f1310, %f1246;
	fma.rn.f32 	%f1327, %f1300, %f1311, %f1247;
	fma.rn.f32 	%f1328, %f1300, %f1312, %f1248;
	fma.rn.f32 	%f1329, %f1300, %f1313, %f1249;
	fma.rn.f32 	%f1330, %f1300, %f1314, %f1250;
	fma.rn.f32 	%f1331, %f1301, %f1307, %f1251;
	fma.rn.f32 	%f1332, %f1301, %f1308, %f1252;
	fma.rn.f32 	%f1333, %f1301, %f1309, %f1253;
	fma.rn.f32 	%f1334, %f1301, %f1310, %f1254;
	fma.rn.f32 	%f1335, %f1301, %f1311, %f1255;
	fma.rn.f32 	%f1336, %f1301, %f1312, %f1256;
	fma.rn.f32 	%f1337, %f1301, %f1313, %f1257;
	fma.rn.f32 	%f1338, %f1301, %f1314, %f1258;
	fma.rn.f32 	%f1339, %f1302, %f1307, %f1259;
	fma.rn.f32 	%f1340, %f1302, %f1308, %f1260;
	fma.rn.f32 	%f1341, %f1302, %f1309, %f1261;
	fma.rn.f32 	%f1342, %f1302, %f1310, %f1262;
	fma.rn.f32 	%f1343, %f1302, %f1311, %f1263;
	fma.rn.f32 	%f1344, %f1302, %f1312, %f1264;
	fma.rn.f32 	%f1345, %f1302, %f1313, %f1265;
	fma.rn.f32 	%f1346, %f1302, %f1314, %f1266;
	fma.rn.f32 	%f1347, %f1303, %f1307, %f1267;
	fma.rn.f32 	%f1348, %f1303, %f1308, %f1268;
	fma.rn.f32 	%f1349, %f1303, %f1309, %f1269;
	fma.rn.f32 	%f1350, %f1303, %f1310, %f1270;
	fma.rn.f32 	%f1351, %f1303, %f1311, %f1271;
	fma.rn.f32 	%f1352, %f1303, %f1312, %f1272;
	fma.rn.f32 	%f1353, %f1303, %f1313, %f1273;
	fma.rn.f32 	%f1354, %f1303, %f1314, %f1274;
	fma.rn.f32 	%f1355, %f1304, %f1307, %f1275;
	fma.rn.f32 	%f1356, %f1304, %f1308, %f1276;
	fma.rn.f32 	%f1357, %f1304, %f1309, %f1277;
	fma.rn.f32 	%f1358, %f1304, %f1310, %f1278;
	fma.rn.f32 	%f1359, %f1304, %f1311, %f1279;
	fma.rn.f32 	%f1360, %f1304, %f1312, %f1280;
	fma.rn.f32 	%f1361, %f1304, %f1313, %f1281;
	fma.rn.f32 	%f1362, %f1304, %f1314, %f1282;
	fma.rn.f32 	%f1363, %f1305, %f1307, %f1283;
	fma.rn.f32 	%f1364, %f1305, %f1308, %f1284;
	fma.rn.f32 	%f1365, %f1305, %f1309, %f1285;
	fma.rn.f32 	%f1366, %f1305, %f1310, %f1286;
	fma.rn.f32 	%f1367, %f1305, %f1311, %f1287;
	fma.rn.f32 	%f1368, %f1305, %f1312, %f1288;
	fma.rn.f32 	%f1369, %f1305, %f1313, %f1289;
	fma.rn.f32 	%f1370, %f1305, %f1314, %f1290;
	fma.rn.f32 	%f1371, %f1306, %f1307, %f1291;
	fma.rn.f32 	%f1372, %f1306, %f1308, %f1292;
	fma.rn.f32 	%f1373, %f1306, %f1309, %f1293;
	fma.rn.f32 	%f1374, %f1306, %f1310, %f1294;
	fma.rn.f32 	%f1375, %f1306, %f1311, %f1295;
	fma.rn.f32 	%f1376, %f1306, %f1312, %f1296;
	fma.rn.f32 	%f1377, %f1306, %f1313, %f1297;
	fma.rn.f32 	%f1378, %f1306, %f1314, %f1298;
	ld.shared.v4.f32 	{%f1379, %f1380, %f1381, %f1382}, [%r229+6864];
	ld.shared.v4.f32 	{%f1383, %f1384, %f1385, %f1386}, [%r229+6880];
	ld.shared.v4.f32 	{%f1387, %f1388, %f1389, %f1390}, [%r232+23760];
	ld.shared.v4.f32 	{%f1391, %f1392, %f1393, %f1394}, [%r232+24016];
	fma.rn.f32 	%f1395, %f1379, %f1387, %f1315;
	fma.rn.f32 	%f1396, %f1379, %f1388, %f1316;
	fma.rn.f32 	%f1397, %f1379, %f1389, %f1317;
	fma.rn.f32 	%f1398, %f1379, %f1390, %f1318;
	fma.rn.f32 	%f1399, %f1379, %f1391, %f1319;
	fma.rn.f32 	%f1400, %f1379, %f1392, %f1320;
	fma.rn.f32 	%f1401, %f1379, %f1393, %f1321;
	fma.rn.f32 	%f1402, %f1379, %f1394, %f1322;
	fma.rn.f32 	%f1403, %f1380, %f1387, %f1323;
	fma.rn.f32 	%f1404, %f1380, %f1388, %f1324;
	fma.rn.f32 	%f1405, %f1380, %f1389, %f1325;
	fma.rn.f32 	%f1406, %f1380, %f1390, %f1326;
	fma.rn.f32 	%f1407, %f1380, %f1391, %f1327;
	fma.rn.f32 	%f1408, %f1380, %f1392, %f1328;
	fma.rn.f32 	%f1409, %f1380, %f1393, %f1329;
	fma.rn.f32 	%f1410, %f1380, %f1394, %f1330;
	fma.rn.f32 	%f1411, %f1381, %f1387, %f1331;
	fma.rn.f32 	%f1412, %f1381, %f1388, %f1332;
	fma.rn.f32 	%f1413, %f1381, %f1389, %f1333;
	fma.rn.f32 	%f1414, %f1381, %f1390, %f1334;
	fma.rn.f32 	%f1415, %f1381, %f1391, %f1335;
	fma.rn.f32 	%f1416, %f1381, %f1392, %f1336;
	fma.rn.f32 	%f1417, %f1381, %f1393, %f1337;
	fma.rn.f32 	%f1418, %f1381, %f1394, %f1338;
	fma.rn.f32 	%f1419, %f1382, %f1387, %f1339;
	fma.rn.f32 	%f1420, %f1382, %f1388, %f1340;
	fma.rn.f32 	%f1421, %f1382, %f1389, %f1341;
	fma.rn.f32 	%f1422, %f1382, %f1390, %f1342;
	fma.rn.f32 	%f1423, %f1382, %f1391, %f1343;
	fma.rn.f32 	%f1424, %f1382, %f1392, %f1344;
	fma.rn.f32 	%f1425, %f1382, %f1393, %f1345;
	fma.rn.f32 	%f1426, %f1382, %f1394, %f1346;
	fma.rn.f32 	%f1427, %f1383, %f1387, %f1347;
	fma.rn.f32 	%f1428, %f1383, %f1388, %f1348;
	fma.rn.f32 	%f1429, %f1383, %f1389, %f1349;
	fma.rn.f32 	%f1430, %f1383, %f1390, %f1350;
	fma.rn.f32 	%f1431, %f1383, %f1391, %f1351;
	fma.rn.f32 	%f1432, %f1383, %f1392, %f1352;
	fma.rn.f32 	%f1433, %f1383, %f1393, %f1353;
	fma.rn.f32 	%f1434, %f1383, %f1394, %f1354;
	fma.rn.f32 	%f1435, %f1384, %f1387, %f1355;
	fma.rn.f32 	%f1436, %f1384, %f1388, %f1356;
	fma.rn.f32 	%f1437, %f1384, %f1389, %f1357;
	fma.rn.f32 	%f1438, %f1384, %f1390, %f1358;
	fma.rn.f32 	%f1439, %f1384, %f1391, %f1359;
	fma.rn.f32 	%f1440, %f1384, %f1392, %f1360;
	fma.rn.f32 	%f1441, %f1384, %f1393, %f1361;
	fma.rn.f32 	%f1442, %f1384, %f1394, %f1362;
	fma.rn.f32 	%f1443, %f1385, %f1387, %f1363;
	fma.rn.f32 	%f1444, %f1385, %f1388, %f1364;
	fma.rn.f32 	%f1445, %f1385, %f1389, %f1365;
	fma.rn.f32 	%f1446, %f1385, %f1390, %f1366;
	fma.rn.f32 	%f1447, %f1385, %f1391, %f1367;
	fma.rn.f32 	%f1448, %f1385, %f1392, %f1368;
	fma.rn.f32 	%f1449, %f1385, %f1393, %f1369;
	fma.rn.f32 	%f1450, %f1385, %f1394, %f1370;
	fma.rn.f32 	%f1451, %f1386, %f1387, %f1371;
	fma.rn.f32 	%f1452, %f1386, %f1388, %f1372;
	fma.rn.f32 	%f1453, %f1386, %f1389, %f1373;
	fma.rn.f32 	%f1454, %f1386, %f1390, %f1374;
	fma.rn.f32 	%f1455, %f1386, %f1391, %f1375;
	fma.rn.f32 	%f1456, %f1386, %f1392, %f1376;
	fma.rn.f32 	%f1457, %f1386, %f1393, %f1377;
	fma.rn.f32 	%f1458, %f1386, %f1394, %f1378;
	ld.shared.v4.f32 	{%f1459, %f1460, %f1461, %f1462}, [%r229+7392];
	ld.shared.v4.f32 	{%f1463, %f1464, %f1465, %f1466}, [%r229+7408];
	ld.shared.v4.f32 	{%f1467, %f1468, %f1469, %f1470}, [%r232+24288];
	ld.shared.v4.f32 	{%f1471, %f1472, %f1473, %f1474}, [%r232+24544];
	fma.rn.f32 	%f1475, %f1459, %f1467, %f1395;
	fma.rn.f32 	%f1476, %f1459, %f1468, %f1396;
	fma.rn.f32 	%f1477, %f1459, %f1469, %f1397;
	fma.rn.f32 	%f1478, %f1459, %f1470, %f1398;
	fma.rn.f32 	%f1479, %f1459, %f1471, %f1399;
	fma.rn.f32 	%f1480, %f1459, %f1472, %f1400;
	fma.rn.f32 	%f1481, %f1459, %f1473, %f1401;
	fma.rn.f32 	%f1482, %f1459, %f1474, %f1402;
	fma.rn.f32 	%f1483, %f1460, %f1467, %f1403;
	fma.rn.f32 	%f1484, %f1460, %f1468, %f1404;
	fma.rn.f32 	%f1485, %f1460, %f1469, %f1405;
	fma.rn.f32 	%f1486, %f1460, %f1470, %f1406;
	fma.rn.f32 	%f1487, %f1460, %f1471, %f1407;
	fma.rn.f32 	%f1488, %f1460, %f1472, %f1408;
	fma.rn.f32 	%f1489, %f1460, %f1473, %f1409;
	fma.rn.f32 	%f1490, %f1460, %f1474, %f1410;
	fma.rn.f32 	%f1491, %f1461, %f1467, %f1411;
	fma.rn.f32 	%f1492, %f1461, %f1468, %f1412;
	fma.rn.f32 	%f1493, %f1461, %f1469, %f1413;
	fma.rn.f32 	%f1494, %f1461, %f1470, %f1414;
	fma.rn.f32 	%f1495, %f1461, %f1471, %f1415;
	fma.rn.f32 	%f1496, %f1461, %f1472, %f1416;
	fma.rn.f32 	%f1497, %f1461, %f1473, %f1417;
	fma.rn.f32 	%f1498, %f1461, %f1474, %f1418;
	fma.rn.f32 	%f1499, %f1462, %f1467, %f1419;
	fma.rn.f32 	%f1500, %f1462, %f1468, %f1420;
	fma.rn.f32 	%f1501, %f1462, %f1469, %f1421;
	fma.rn.f32 	%f1502, %f1462, %f1470, %f1422;
	fma.rn.f32 	%f1503, %f1462, %f1471, %f1423;
	fma.rn.f32 	%f1504, %f1462, %f1472, %f1424;
	fma.rn.f32 	%f1505, %f1462, %f1473, %f1425;
	fma.rn.f32 	%f1506, %f1462, %f1474, %f1426;
	fma.rn.f32 	%f1507, %f1463, %f1467, %f1427;
	fma.rn.f32 	%f1508, %f1463, %f1468, %f1428;
	fma.rn.f32 	%f1509, %f1463, %f1469, %f1429;
	fma.rn.f32 	%f1510, %f1463, %f1470, %f1430;
	fma.rn.f32 	%f1511, %f1463, %f1471, %f1431;
	fma.rn.f32 	%f1512, %f1463, %f1472, %f1432;
	fma.rn.f32 	%f1513, %f1463, %f1473, %f1433;
	fma.rn.f32 	%f1514, %f1463, %f1474, %f1434;
	fma.rn.f32 	%f1515, %f1464, %f1467, %f1435;
	fma.rn.f32 	%f1516, %f1464, %f1468, %f1436;
	fma.rn.f32 	%f1517, %f1464, %f1469, %f1437;
	fma.rn.f32 	%f1518, %f1464, %f1470, %f1438;
	fma.rn.f32 	%f1519, %f1464, %f1471, %f1439;
	fma.rn.f32 	%f1520, %f1464, %f1472, %f1440;
	fma.rn.f32 	%f1521, %f1464, %f1473, %f1441;
	fma.rn.f32 	%f1522, %f1464, %f1474, %f1442;
	fma.rn.f32 	%f1523, %f1465, %f1467, %f1443;
	fma.rn.f32 	%f1524, %f1465, %f1468, %f1444;
	fma.rn.f32 	%f1525, %f1465, %f1469, %f1445;
	fma.rn.f32 	%f1526, %f1465, %f1470, %f1446;
	fma.rn.f32 	%f1527, %f1465, %f1471, %f1447;
	fma.rn.f32 	%f1528, %f1465, %f1472, %f1448;
	fma.rn.f32 	%f1529, %f1465, %f1473, %f1449;
	fma.rn.f32 	%f1530, %f1465, %f1474, %f1450;
	fma.rn.f32 	%f1531, %f1466, %f1467, %f1451;
	fma.rn.f32 	%f1532, %f1466, %f1468, %f1452;
	fma.rn.f32 	%f1533, %f1466, %f1469, %f1453;
	fma.rn.f32 	%f1534, %f1466, %f1470, %f1454;
	fma.rn.f32 	%f1535, %f1466, %f1471, %f1455;
	fma.rn.f32 	%f1536, %f1466, %f1472, %f1456;
	fma.rn.f32 	%f1537, %f1466, %f1473, %f1457;
	fma.rn.f32 	%f1538, %f1466, %f1474, %f1458;
	ld.shared.v4.f32 	{%f1539, %f1540, %f1541, %f1542}, [%r229+7920];
	ld.shared.v4.f32 	{%f1543, %f1544, %f1545, %f1546}, [%r229+7936];
	ld.shared.v4.f32 	{%f1547, %f1548, %f1549, %f1550}, [%r232+24816];
	ld.shared.v4.f32 	{%f1551, %f1552, %f1553, %f1554}, [%r232+25072];
	fma.rn.f32 	%f1760, %f1539, %f1547, %f1475;
	fma.rn.f32 	%f1759, %f1539, %f1548, %f1476;
	fma.rn.f32 	%f1758, %f1539, %f1549, %f1477;
	fma.rn.f32 	%f1757, %f1539, %f1550, %f1478;
	fma.rn.f32 	%f1756, %f1539, %f1551, %f1479;
	fma.rn.f32 	%f1755, %f1539, %f1552, %f1480;
	fma.rn.f32 	%f1754, %f1539, %f1553, %f1481;
	fma.rn.f32 	%f1753, %f1539, %f1554, %f1482;
	fma.rn.f32 	%f1752, %f1540, %f1547, %f1483;
	fma.rn.f32 	%f1751, %f1540, %f1548, %f1484;
	fma.rn.f32 	%f1750, %f1540, %f1549, %f1485;
	fma.rn.f32 	%f1749, %f1540, %f1550, %f1486;
	fma.rn.f32 	%f1748, %f1540, %f1551, %f1487;
	fma.rn.f32 	%f1747, %f1540, %f1552, %f1488;
	fma.rn.f32 	%f1746, %f1540, %f1553, %f1489;
	fma.rn.f32 	%f1745, %f1540, %f1554, %f1490;
	fma.rn.f32 	%f1744, %f1541, %f1547, %f1491;
	fma.rn.f32 	%f1743, %f1541, %f1548, %f1492;
	fma.rn.f32 	%f1742, %f1541, %f1549, %f1493;
	fma.rn.f32 	%f1741, %f1541, %f1550, %f1494;
	fma.rn.f32 	%f1740, %f1541, %f1551, %f1495;
	fma.rn.f32 	%f1739, %f1541, %f1552, %f1496;
	fma.rn.f32 	%f1738, %f1541, %f1553, %f1497;
	fma.rn.f32 	%f1737, %f1541, %f1554, %f1498;
	fma.rn.f32 	%f1736, %f1542, %f1547, %f1499;
	fma.rn.f32 	%f1735, %f1542, %f1548, %f1500;
	fma.rn.f32 	%f1734, %f1542, %f1549, %f1501;
	fma.rn.f32 	%f1733, %f1542, %f1550, %f1502;
	fma.rn.f32 	%f1732, %f1542, %f1551, %f1503;
	fma.rn.f32 	%f1731, %f1542, %f1552, %f1504;
	fma.rn.f32 	%f1730, %f1542, %f1553, %f1505;
	fma.rn.f32 	%f1729, %f1542, %f1554, %f1506;
	fma.rn.f32 	%f1728, %f1543, %f1547, %f1507;
	fma.rn.f32 	%f1727, %f1543, %f1548, %f1508;
	fma.rn.f32 	%f1726, %f1543, %f1549, %f1509;
	fma.rn.f32 	%f1725, %f1543, %f1550, %f1510;
	fma.rn.f32 	%f1724, %f1543, %f1551, %f1511;
	fma.rn.f32 	%f1723, %f1543, %f1552, %f1512;
	fma.rn.f32 	%f1722, %f1543, %f1553, %f1513;
	fma.rn.f32 	%f1721, %f1543, %f1554, %f1514;
	fma.rn.f32 	%f1720, %f1544, %f1547, %f1515;
	fma.rn.f32 	%f1719, %f1544, %f1548, %f1516;
	fma.rn.f32 	%f1718, %f1544, %f1549, %f1517;
	fma.rn.f32 	%f1717, %f1544, %f1550, %f1518;
	fma.rn.f32 	%f1716, %f1544, %f1551, %f1519;
	fma.rn.f32 	%f1715, %f1544, %f1552, %f1520;
	fma.rn.f32 	%f1714, %f1544, %f1553, %f1521;
	fma.rn.f32 	%f1713, %f1544, %f1554, %f1522;
	fma.rn.f32 	%f1712, %f1545, %f1547, %f1523;
	fma.rn.f32 	%f1711, %f1545, %f1548, %f1524;
	fma.rn.f32 	%f1710, %f1545, %f1549, %f1525;
	fma.rn.f32 	%f1709, %f1545, %f1550, %f1526;
	fma.rn.f32 	%f1708, %f1545, %f1551, %f1527;
	fma.rn.f32 	%f1707, %f1545, %f1552, %f1528;
	fma.rn.f32 	%f1706, %f1545, %f1553, %f1529;
	fma.rn.f32 	%f1705, %f1545, %f1554, %f1530;
	fma.rn.f32 	%f1777, %f1546, %f1547, %f1531;
	fma.rn.f32 	%f1778, %f1546, %f1548, %f1532;
	fma.rn.f32 	%f1779, %f1546, %f1549, %f1533;
	fma.rn.f32 	%f1780, %f1546, %f1550, %f1534;
	fma.rn.f32 	%f1781, %f1546, %f1551, %f1535;
	fma.rn.f32 	%f1782, %f1546, %f1552, %f1536;
	fma.rn.f32 	%f1783, %f1546, %f1553, %f1537;
	fma.rn.f32 	%f1784, %f1546, %f1554, %f1538;
	@%p102 bra 	$L__BB1_50;
	xor.b32  	%r233, %r360, 1;
	mul.lo.s32 	%r234, %r233, 8448;
	mov.u32 	%r235, %tid.x;
	shr.u32 	%r236, %r235, 2;
	shl.b32 	%r237, %r235, 2;
	and.b32  	%r238, %r237, 12;
	mad.lo.s32 	%r239, %r238, 132, %r236;
	shl.b32 	%r240, %r239, 2;
	mov.u32 	%r241, SharedMem;
	add.s32 	%r242, %r241, %r240;
	add.s32 	%r243, %r242, %r234;
	st.shared.f32 	[%r243], %f1810;
	st.shared.f32 	[%r243+528], %f1809;
	st.shared.f32 	[%r243+1056], %f1808;
	st.shared.f32 	[%r243+1584], %f1807;
	st.shared.f32 	[%r243+256], %f1806;
	st.shared.f32 	[%r243+784], %f1805;
	st.shared.f32 	[%r243+1312], %f1804;
	st.shared.f32 	[%r243+1840], %f1803;
	shr.u32 	%r244, %r235, 5;
	and.b32  	%r245, %r237, 124;
	mad.lo.s32 	%r246, %r244, 132, %r245;
	shl.b32 	%r247, %r246, 2;
	add.s32 	%r248, %r241, %r247;
	add.s32 	%r249, %r248, %r234;
	st.shared.v4.f32 	[%r249+16896], {%f1818, %f1817, %f1816, %f1815};
	st.shared.v4.f32 	[%r249+21120], {%f1814, %f1813, %f1812, %f1811};
$L__BB1_50:
	ld.param.u32 	%r353, [_Z27gemm_toeplitz_double_bufferILi256ELi8ELi2ELi128ELi128ELi16ELi8ELi8EEvPKfS1_Pfiii_param_5];
	xor.b32  	%r360, %r360, 1;
	bar.sync 	0;
	add.s32 	%r359, %r359, 16;
	add.s32 	%r358, %r358, -16;
	add.s32 	%r357, %r357, 16;
	add.s32 	%r356, %r356, 16;
	add.s32 	%r355, %r355, 16;
	add.s32 	%r44, %r354, 16;
	add.s32 	%r250, %r354, -8;
	setp.lt.s32 	%p103, %r250, %r353;
	mov.u32 	%r354, %r44;
	@%p103 bra 	$L__BB1_25;
$L__BB1_51:
	ld.param.u32 	%r313, [_Z27gemm_toeplitz_double_bufferILi256ELi8ELi2ELi128ELi128ELi16ELi8ELi8EEvPKfS1_Pfiii_param_4];
	ld.param.u32 	%r279, [_Z27gemm_toeplitz_double_bufferILi256ELi8ELi2ELi128ELi128ELi16ELi8ELi8EEvPKfS1_Pfiii_param_3];
	mov.u32 	%r251, %tid.x;
	shr.u32 	%r252, %r251, 1;
	and.b32  	%r253, %r252, 504;
	mov.u32 	%r254, %ctaid.x;
	shl.b32 	%r255, %r254, 7;
	and.b32  	%r256, %r255, 896;
	mov.u32 	%r257, %ctaid.y;
	shl.b32 	%r258, %r257, 10;
	or.b32  	%r259, %r256, %r258;
	add.s32 	%r27, %r259, %r253;
	shl.b32 	%r260, %r251, 2;
	and.b32  	%r261, %r260, 60;
	shl.b32 	%r262, %r254, 4;
	and.b32  	%r263, %r262, -128;
	or.b32  	%r264, %r261, %r263;
	setp.lt.s32 	%p104, %r27, %r279;
	mul.lo.s32 	%r29, %r27, %r313;
	add.s32 	%r30, %r264, %r29;
	setp.lt.u32 	%p105, %r264, %r313;
	and.pred  	%p106, %p104, %p105;
	@%p106 bra 	$L__BB1_52;
	bra.uni 	$L__BB1_53;
$L__BB1_52:
	ld.param.u64 	%rd97, [_Z27gemm_toeplitz_double_bufferILi256ELi8ELi2ELi128ELi128ELi16ELi8ELi8EEvPKfS1_Pfiii_param_2];
	mul.wide.u32 	%rd54, %r30, 4;
	add.s64 	%rd53, %rd97, %rd54;
	// begin inline asm
	st.global.v4.f32 [%rd53], {%f1760, %f1759, %f1758, %f1757};
	// end inline asm
$L__BB1_53:
	ld.param.u32 	%r314, [_Z27gemm_toeplitz_double_bufferILi256ELi8ELi2ELi128ELi128ELi16ELi8ELi8EEvPKfS1_Pfiii_param_4];
	ld.param.u32 	%r280, [_Z27gemm_toeplitz_double_bufferILi256ELi8ELi2ELi128ELi128ELi16ELi8ELi8EEvPKfS1_Pfiii_param_3];
	setp.ge.s32 	%p107, %r27, %r280;
	add.s32 	%r45, %r264, 64;
	setp.ge.u32 	%p108, %r45, %r314;
	or.pred  	%p109, %p107, %p108;
	@%p109 bra 	$L__BB1_55;
	ld.param.u64 	%rd98, [_Z27gemm_toeplitz_double_bufferILi256ELi8ELi2ELi128ELi128ELi16ELi8ELi8EEvPKfS1_Pfiii_param_2];
	add.s32 	%r265, %r45, %r29;
	mul.wide.u32 	%rd56, %r265, 4;
	add.s64 	%rd55, %rd98, %rd56;
	// begin inline asm
	st.global.v4.f32 [%rd55], {%f1756, %f1755, %f1754, %f1753};
	// end inline asm
$L__BB1_55:
	ld.param.u32 	%r315, [_Z27gemm_toeplitz_double_bufferILi256ELi8ELi2ELi128ELi128ELi16ELi8ELi8EEvPKfS1_Pfiii_param_4];
	ld.param.u32 	%r281, [_Z27gemm_toeplitz_double_bufferILi256ELi8ELi2ELi128ELi128ELi16ELi8ELi8EEvPKfS1_Pfiii_param_3];
	setp.ge.u32 	%p110, %r264, %r315;
	add.s32 	%r46, %r27, 1;
	setp.ge.s32 	%p111, %r46, %r281;
	add.s32 	%r47, %r29, %r315;
	add.s32 	%r48, %r30, %r315;
	or.pred  	%p112, %p111, %p110;
	@%p112 bra 	$L__BB1_57;
	ld.param.u64 	%rd99, [_Z27gemm_toeplitz_double_bufferILi256ELi8ELi2ELi128ELi128ELi16ELi8ELi8EEvPKfS1_Pfiii_param_2];
	mul.wide.u32 	%rd58, %r48, 4;
	add.s64 	%rd57, %rd99, %rd58;
	// begin inline asm
	st.global.v4.f32 [%rd57], {%f1752, %f1751, %f1750, %f1749};
	// end inline asm
$L__BB1_57:
	ld.param.u32 	%r316, [_Z27gemm_toeplitz_double_bufferILi256ELi8ELi2ELi128ELi128ELi16ELi8ELi8EEvPKfS1_Pfiii_param_4];
	ld.param.u32 	%r282, [_Z27gemm_toeplitz_double_bufferILi256ELi8ELi2ELi128ELi128ELi16ELi8ELi8EEvPKfS1_Pfiii_param_3];
	setp.ge.s32 	%p113, %r46, %r282;
	setp.ge.u32 	%p114, %r45, %r316;
	or.pred  	%p115, %p113, %p114;
	@%p115 bra 	$L__BB1_59;
	ld.param.u64 	%rd100, [_Z27gemm_toeplitz_double_bufferILi256ELi8ELi2ELi128ELi128ELi16ELi8ELi8EEvPKfS1_Pfiii_param_2];
	add.s32 	%r266, %r45, %r47;
	mul.wide.u32 	%rd60, %r266, 4;
	add.s64 	%rd59, %rd100, %rd60;
	// begin inline asm
	st.global.v4.f32 [%rd59], {%f1748, %f1747, %f1746, %f1745};
	// end inline asm
$L__BB1_59:
	ld.param.u32 	%r317, [_Z27gemm_toeplitz_double_bufferILi256ELi8ELi2ELi128ELi128ELi16ELi8ELi8EEvPKfS1_Pfiii_param_4];
	ld.param.u32 	%r283, [_Z27gemm_toeplitz_double_bufferILi256ELi8ELi2ELi128ELi128ELi16ELi8ELi8EEvPKfS1_Pfiii_param_3];
	setp.ge.u32 	%p116, %r264, %r317;
	add.s32 	%r49, %r27, 2;
	setp.ge.s32 	%p117, %r49, %r283;
	add.s32 	%r50, %r47, %r317;
	add.s32 	%r51, %r48, %r317;
	or.pred  	%p118, %p117, %p116;
	@%p118 bra 	$L__BB1_61;
	ld.param.u64 	%rd101, [_Z27gemm_toeplitz_double_bufferILi256ELi8ELi2ELi128ELi128ELi16ELi8ELi8EEvPKfS1_Pfiii_param_2];
	mul.wide.u32 	%rd62, %r51, 4;
	add.s64 	%rd61, %rd101, %rd62;
	// begin inline asm
	st.global.v4.f32 [%rd61], {%f1744, %f1743, %f1742, %f1741};
	// end inline asm
$L__BB1_61:
	ld.param.u32 	%r318, [_Z27gemm_toeplitz_double_bufferILi256ELi8ELi2ELi128ELi128ELi16ELi8ELi8EEvPKfS1_Pfiii_param_4];
	ld.param.u32 	%r284, [_Z27gemm_toeplitz_double_bufferILi256ELi8ELi2ELi128ELi128ELi16ELi8ELi8EEvPKfS1_Pfiii_param_3];
	setp.ge.s32 	%p119, %r49, %r284;
	setp.ge.u32 	%p120, %r45, %r318;
	or.pred  	%p121, %p119, %p120;
	@%p121 bra 	$L__BB1_63;
	ld.param.u64 	%rd102, [_Z27gemm_toeplitz_double_bufferILi256ELi8ELi2ELi128ELi128ELi16ELi8ELi8EEvPKfS1_Pfiii_param_2];
	add.s32 	%r267, %r45, %r50;
	mul.wide.u32 	%rd64, %r267, 4;
	add.s64 	%rd63, %rd102, %rd64;
	// begin inline asm
	st.global.v4.f32 [%rd63], {%f1740, %f1739, %f1738, %f1737};
	// end inline asm
$L__BB1_63:
	ld.param.u32 	%r319, [_Z27gemm_toeplitz_double_bufferILi256ELi8ELi2ELi128ELi128ELi16ELi8ELi8EEvPKfS1_Pfiii_param_4];
	ld.param.u32 	%r285, [_Z27gemm_toeplitz_double_bufferILi256ELi8ELi2ELi128ELi128ELi16ELi8ELi8EEvPKfS1_Pfiii_param_3];
	setp.ge.u32 	%p122, %r264, %r319;
	add.s32 	%r52, %r27, 3;
	setp.ge.s32 	%p123, %r52, %r285;
	add.s32 	%r53, %r50, %r319;
	add.s32 	%r54, %r51, %r319;
	or.pred  	%p124, %p123, %p122;
	@%p124 bra 	$L__BB1_65;
	ld.param.u64 	%rd103, [_Z27gemm_toeplitz_double_bufferILi256ELi8ELi2ELi128ELi128ELi16ELi8ELi8EEvPKfS1_Pfiii_param_2];
	mul.wide.u32 	%rd66, %r54, 4;
	add.s64 	%rd65, %rd103, %rd66;
	// begin inline asm
	st.global.v4.f32 [%rd65], {%f1736, %f1735, %f1734, %f1733};
	// end inline asm
$L__BB1_65:
	ld.param.u32 	%r320, [_Z27gemm_toeplitz_double_bufferILi256ELi8ELi2ELi128ELi128ELi16ELi8ELi8EEvPKfS1_Pfiii_param_4];
	ld.param.u32 	%r286, [_Z27gemm_toeplitz_double_bufferILi256ELi8ELi2ELi128ELi128ELi16ELi8ELi8EEvPKfS1_Pfiii_param_3];
	setp.ge.s32 	%p125, %r52, %r286;
	setp.ge.u32 	%p126, %r45, %r320;
	or.pred  	%p127, %p125, %p126;
	@%p127 bra 	$L__BB1_67;
	ld.param.u64 	%rd104, [_Z27gemm_toeplitz_double_bufferILi256ELi8ELi2ELi128ELi128ELi16ELi8ELi8EEvPKfS1_Pfiii_param_2];
	add.s32 	%r268, %r45, %r53;
	mul.wide.u32 	%rd68, %r268, 4;
	add.s64 	%rd67, %rd104, %rd68;
	// begin inline asm
	st.global.v4.f32 [%rd67], {%f1732, %f1731, %f1730, %f1729};
	// end inline asm
$L__BB1_67:
	ld.param.u32 	%r321, [_Z27gemm_toeplitz_double_bufferILi256ELi8ELi2ELi128ELi128ELi16ELi8ELi8EEvPKfS1_Pfiii_param_4];
	ld.param.u32 	%r287, [_Z27gemm_toeplitz_double_bufferILi256ELi8ELi2ELi128ELi128ELi16ELi8ELi8EEvPKfS1_Pfiii_param_3];
	setp.ge.u32 	%p128, %r264, %r321;
	add.s32 	%r55, %r27, 4;
	setp.ge.s32 	%p129, %r55, %r287;
	add.s32 	%r56, %r53, %r321;
	add.s32 	%r57, %r54, %r321;
	or.pred  	%p130, %p129, %p128;
	@%p130 bra 	$L__BB1_69;
	ld.param.u64 	%rd105, [_Z27gemm_toeplitz_double_bufferILi256ELi8ELi2ELi128ELi128ELi16ELi8ELi8EEvPKfS1_Pfiii_param_2];
	mul.wide.u32 	%rd70, %r57, 4;
	add.s64 	%rd69, %rd105, %rd70;
	// begin inline asm
	st.global.v4.f32 [%rd69], {%f1728, %f1727, %f1726, %f1725};
	// end inline asm
$L__BB1_69:
	ld.param.u32 	%r322, [_Z27gemm_toeplitz_double_bufferILi256ELi8ELi2ELi128ELi128ELi16ELi8ELi8EEvPKfS1_Pfiii_param_4];
	ld.param.u32 	%r288, [_Z27gemm_toeplitz_double_bufferILi256ELi8ELi2ELi128ELi128ELi16ELi8ELi8EEvPKfS1_Pfiii_param_3];
	setp.ge.s32 	%p131, %r55, %r288;
	setp.ge.u32 	%p132, %r45, %r322;
	or.pred  	%p133, %p131, %p132;
	@%p133 bra 	$L__BB1_71;
	ld.param.u64 	%rd106, [_Z27gemm_toeplitz_double_bufferILi256ELi8ELi2ELi128ELi128ELi16ELi8ELi8EEvPKfS1_Pfiii_param_2];
	add.s32 	%r269, %r45, %r56;
	mul.wide.u32 	%rd72, %r269, 4;
	add.s64 	%rd71, %rd106, %rd72;
	// begin inline asm
	st.global.v4.f32 [%rd71], {%f1724, %f1723, %f1722, %f1721};
	// end inline asm
$L__BB1_71:
	ld.param.u32 	%r323, [_Z27gemm_toeplitz_double_bufferILi256ELi8ELi2ELi128ELi128ELi16ELi8ELi8EEvPKfS1_Pfiii_param_4];
	ld.param.u32 	%r289, [_Z27gemm_toeplitz_double_bufferILi256ELi8ELi2ELi128ELi128ELi16ELi8ELi8EEvPKfS1_Pfiii_param_3];
	setp.ge.u32 	%p134, %r264, %r323;
	add.s32 	%r58, %r27, 5;
	setp.ge.s32 	%p135, %r58, %r289;
	add.s32 	%r59, %r56, %r323;
	add.s32 	%r60, %r57, %r323;
	or.pred  	%p136, %p135, %p134;
	@%p136 bra 	$L__BB1_73;
	ld.param.u64 	%rd107, [_Z27gemm_toeplitz_double_bufferILi256ELi8ELi2ELi128ELi128ELi16ELi8ELi8EEvPKfS1_Pfiii_param_2];
	mul.wide.u32 	%rd74, %r60, 4;
	add.s64 	%rd73, %rd107, %rd74;
	// begin inline asm
	st.global.v4.f32 [%rd73], {%f1720, %f1719, %f1718, %f1717};
	// end inline asm
$L__BB1_73:
	ld.param.u32 	%r324, [_Z27gemm_toeplitz_double_bufferILi256ELi8ELi2ELi128ELi128ELi16ELi8ELi8EEvPKfS1_Pfiii_param_4];
	ld.param.u32 	%r290, [_Z27gemm_toeplitz_double_bufferILi256ELi8ELi2ELi128ELi128ELi16ELi8ELi8EEvPKfS1_Pfiii_param_3];
	setp.ge.s32 	%p137, %r58, %r290;
	setp.ge.u32 	%p138, %r45, %r324;
	or.pred  	%p139, %p137, %p138;
	@%p139 bra 	$L__BB1_75;
	ld.param.u64 	%rd108, [_Z27gemm_toeplitz_double_bufferILi256ELi8ELi2ELi128ELi128ELi16ELi8ELi8EEvPKfS1_Pfiii_param_2];
	add.s32 	%r270, %r45, %r59;
	mul.wide.u32 	%rd76, %r270, 4;
	add.s64 	%rd75, %rd108, %rd76;
	// begin inline asm
	st.global.v4.f32 [%rd75], {%f1716, %f1715, %f1714, %f1713};
	// end inline asm
$L__BB1_75:
	ld.param.u32 	%r325, [_Z27gemm_toeplitz_double_bufferILi256ELi8ELi2ELi128ELi128ELi16ELi8ELi8EEvPKfS1_Pfiii_param_4];
	ld.param.u32 	%r291, [_Z27gemm_toeplitz_double_bufferILi256ELi8ELi2ELi128ELi128ELi16ELi8ELi8EEvPKfS1_Pfiii_param_3];
	setp.ge.u32 	%p140, %r264, %r325;
	add.s32 	%r61, %r27, 6;
	setp.ge.s32 	%p141, %r61, %r291;
	add.s32 	%r62, %r59, %r325;
	add.s32 	%r63, %r60, %r325;
	or.pred  	%p142, %p141, %p140;
	@%p142 bra 	$L__BB1_77;
	ld.param.u64 	%rd109, [_Z27gemm_toeplitz_double_bufferILi256ELi8ELi2ELi128ELi128ELi16ELi8ELi8EEvPKfS1_Pfiii_param_2];
	mul.wide.u32 	%rd78, %r63, 4;
	add.s64 	%rd77, %rd109, %rd78;
	// begin inline asm
	st.global.v4.f32 [%rd77], {%f1712, %f1711, %f1710, %f1709};
	// end inline asm
$L__BB1_77:
	ld.param.u32 	%r326, [_Z27gemm_toeplitz_double_bufferILi256ELi8ELi2ELi128ELi128ELi16ELi8ELi8EEvPKfS1_Pfiii_param_4];
	ld.param.u32 	%r292, [_Z27gemm_toeplitz_double_bufferILi256ELi8ELi2ELi128ELi128ELi16ELi8ELi8EEvPKfS1_Pfiii_param_3];
	setp.ge.s32 	%p143, %r61, %r292;
	setp.ge.u32 	%p144, %r45, %r326;
	or.pred  	%p145, %p143, %p144;
	@%p145 bra 	$L__BB1_79;
	ld.param.u64 	%rd110, [_Z27gemm_toeplitz_double_bufferILi256ELi8ELi2ELi128ELi128ELi16ELi8ELi8EEvPKfS1_Pfiii_param_2];
	add.s32 	%r271, %r45, %r62;
	mul.wide.u32 	%rd80, %r271, 4;
	add.s64 	%rd79, %rd110, %rd80;
	// begin inline asm
	st.global.v4.f32 [%rd79], {%f1708, %f1707, %f1706, %f1705};
	// end inline asm
$L__BB1_79:
	ld.param.u32 	%r327, [_Z27gemm_toeplitz_double_bufferILi256ELi8ELi2ELi128ELi128ELi16ELi8ELi8EEvPKfS1_Pfiii_param_4];
	ld.param.u32 	%r293, [_Z27gemm_toeplitz_double_bufferILi256ELi8ELi2ELi128ELi128ELi16ELi8ELi8EEvPKfS1_Pfiii_param_3];
	setp.ge.u32 	%p146, %r264, %r327;
	add.s32 	%r64, %r27, 7;
	setp.ge.s32 	%p147, %r64, %r293;
	or.pred  	%p148, %p147, %p146;
	@%p148 bra 	$L__BB1_81;
	ld.param.u32 	%r328, [_Z27gemm_toeplitz_double_bufferILi256ELi8ELi2ELi128ELi128ELi16ELi8ELi8EEvPKfS1_Pfiii_param_4];
	ld.param.u64 	%rd111, [_Z27gemm_toeplitz_double_bufferILi256ELi8ELi2ELi128ELi128ELi16ELi8ELi8EEvPKfS1_Pfiii_param_2];
	add.s32 	%r272, %r63, %r328;
	mul.wide.u32 	%rd82, %r272, 4;
	add.s64 	%rd81, %rd111, %rd82;
	// begin inline asm
	st.global.v4.f32 [%rd81], {%f1777, %f1778, %f1779, %f1780};
	// end inline asm
$L__BB1_81:
	ld.param.u32 	%r329, [_Z27gemm_toeplitz_double_bufferILi256ELi8ELi2ELi128ELi128ELi16ELi8ELi8EEvPKfS1_Pfiii_param_4];
	ld.param.u32 	%r294, [_Z27gemm_toeplitz_double_bufferILi256ELi8ELi2ELi128ELi128ELi16ELi8ELi8EEvPKfS1_Pfiii_param_3];
	setp.ge.s32 	%p149, %r64, %r294;
	setp.ge.u32 	%p150, %r45, %r329;
	or.pred  	%p151, %p149, %p150;
	@%p151 bra 	$L__BB1_83;
	ld.param.u32 	%r330, [_Z27gemm_toeplitz_double_bufferILi256ELi8ELi2ELi128ELi128ELi16ELi8ELi8EEvPKfS1_Pfiii_param_4];
	ld.param.u64 	%rd112, [_Z27gemm_toeplitz_double_bufferILi256ELi8ELi2ELi128ELi128ELi16ELi8ELi8EEvPKfS1_Pfiii_param_2];
	add.s32 	%r273, %r62, %r330;
	add.s32 	%r274, %r45, %r273;
	mul.wide.u32 	%rd84, %r274, 4;
	add.s64 	%rd83, %rd112, %rd84;
	// begin inline asm
	st.global.v4.f32 [%rd83], {%f1781, %f1782, %f1783, %f1784};
	// end inline asm
$L__BB1_83:
	ret;

}


// ===== COMPILED SASS (sm_100) =====

	.target	sm_100

	.elftype	@"ET_EXEC"


//--------------------- .note.nv.tkinfo           --------------------------
	.section	.note.nv.tkinfo,"",@"SHT_NOTE"
	.sectionflags	@"SHF_NOTE_NV_TKINFO"
	.tkinfo
        /*0018*/ 	.word	0x00000002
        /*0030*/ 	.string	""
        /*0030*/ 	.string	"ptxas"
        /*0030*/ 	.string	"Cuda compilation tools, release 13.0, V13.0.88"
        /*0030*/ 	.string	"Build cuda_13.0.r13.0/compiler.36424714_0"
        /*0030*/ 	.string	"-arch sm_100 -m 64 "



//--------------------- .note.nv.cuinfo           --------------------------
	.section	.note.nv.cuinfo,"",@"SHT_NOTE"
	.sectionflags	@"SHF_NOTE_NV_CUINFO"
        /*0018*/ 	.short	0x0002
        /*001a*/ 	.short	0x0064
        /*001c*/ 	.short	0x0082
	.zero		2


//--------------------- .nv.info                  --------------------------
	.section	.nv.info,"",@"SHT_CUDA_INFO"
	.align	4


	//----- nvinfo : EIATTR_REGCOUNT
	.align		4
        /*0000*/ 	.byte	0x04, 0x2f
        /*0002*/ 	.short	(.L_1 - .L_0)
	.align		4
.L_0:
        /*0004*/ 	.word	index@(_Z10naive_gemmPKfS0_Pfiii)
        /*0008*/ 	.word	0x00000020


	//----- nvinfo : EIATTR_FRAME_SIZE
	.align		4
.L_1:
        /*000c*/ 	.byte	0x04, 0x11
        /*000e*/ 	.short	(.L_3 - .L_2)
	.align		4
.L_2:
        /*0010*/ 	.word	index@(_Z10naive_gemmPKfS0_Pfiii)
        /*0014*/ 	.word	0x00000000


	//----- nvinfo : EIATTR_REGCOUNT
	.align		4
.L_3:
        /*0018*/ 	.byte	0x04, 0x2f
        /*001a*/ 	.short	(.L_5 - .L_4)
	.align		4
.L_4:
        /*001c*/ 	.word	index@(_Z27gemm_toeplitz_double_bufferILi256ELi8ELi2ELi128ELi128ELi16ELi8ELi8EEvPKfS1_Pfiii)
        /*0020*/ 	.word	0x00000080


	//----- nvinfo : EIATTR_FRAME_SIZE
	.align		4
.L_5:
        /*0024*/ 	.byte	0x04, 0x11
        /*0026*/ 	.short	(.L_7 - .L_6)
	.align		4
.L_6:
        /*0028*/ 	.word	index@(_Z27gemm_toeplitz_double_bufferILi256ELi8ELi2ELi128ELi128ELi16ELi8ELi8EEvPKfS1_Pfiii)
        /*002c*/ 	.word	0x00000000


	//----- nvinfo : EIATTR_MIN_STACK_SIZE
	.align		4
.L_7:
        /*0030*/ 	.byte	0x04, 0x12
        /*0032*/ 	.short	(.L_9 - .L_8)
	.align		4
.L_8:
        /*0034*/ 	.word	index@(_Z27gemm_toeplitz_double_bufferILi256ELi8ELi2ELi128ELi128ELi16ELi8ELi8EEvPKfS1_Pfiii)
        /*0038*/ 	.word	0x00000000


	//----- nvinfo : EIATTR_MIN_STACK_SIZE
	.align		4
.L_9:
        /*003c*/ 	.byte	0x04, 0x12
        /*003e*/ 	.short	(.L_11 - .L_10)
	.align		4
.L_10:
        /*0040*/ 	.word	index@(_Z10naive_gemmPKfS0_Pfiii)
        /*0044*/ 	.word	0x00000000
.L_11:


//--------------------- .nv.compat                --------------------------
	.section	.nv.compat,"",@"SHT_CUDA_COMPAT_INFO"
	.align	4
        /*0000*/ 	.byte	0x02, 0x09, 0x00, 0x00, 0x02, 0x02, 0x01, 0x00, 0x02, 0x05, 0x05, 0x00, 0x03, 0x07, 0x01, 0x01
        /*0010*/ 	.byte	0x02, 0x03, 0x00, 0x00, 0x02, 0x06, 0x01, 0x00, 0x04, 0x0b, 0x08, 0x00, 0x09, 0x00, 0x00, 0x00
        /*0020*/ 	.byte	0x00, 0x00, 0x00, 0x00


//--------------------- .nv.info._Z27gemm_toeplitz_double_bufferILi256ELi8ELi2ELi128ELi128ELi16ELi8ELi8EEvPKfS1_Pfiii --------------------------
	.section	.nv.info._Z27gemm_toeplitz_double_bufferILi256ELi8ELi2ELi128ELi128ELi16ELi8ELi8EEvPKfS1_Pfiii,"",@"SHT_CUDA_INFO"
	.sectionflags	@""
	.align	4


	//----- nvinfo : EIATTR_CUDA_API_VERSION
	.align		4
        /*0000*/ 	.byte	0x04, 0x37
        /*0002*/ 	.short	(.L_13 - .L_12)
.L_12:
        /*0004*/ 	.word	0x00000082


	//----- nvinfo : EIATTR_KPARAM_INFO
	.align		4
.L_13:
        /*0008*/ 	.byte	0x04, 0x17
        /*000a*/ 	.short	(.L_15 - .L_14)
.L_14:
        /*000c*/ 	.word	0x00000000
        /*0010*/ 	.short	0x0005
        /*0012*/ 	.short	0x0020
        /*0014*/ 	.byte	0x00, 0xf0, 0x11, 0x00


	//----- nvinfo : EIATTR_KPARAM_INFO
	.align		4
.L_15:
        /*0018*/ 	.byte	0x04, 0x17
        /*001a*/ 	.short	(.L_17 - .L_16)
.L_16:
        /*001c*/ 	.word	0x00000000
        /*0020*/ 	.short	0x0004
        /*0022*/ 	.short	0x001c
        /*0024*/ 	.byte	0x00, 0xf0, 0x11, 0x00


	//----- nvinfo : EIATTR_KPARAM_INFO
	.align		4
.L_17:
        /*0028*/ 	.byte	0x04, 0x17
        /*002a*/ 	.short	(.L_19 - .L_18)
.L_18:
        /*002c*/ 	.word	0x00000000
        /*0030*/ 	.short	0x0003
        /*0032*/ 	.short	0x0018
        /*0034*/ 	.byte	0x00, 0xf0, 0x11, 0x00


	//----- nvinfo : EIATTR_KPARAM_INFO
	.align		4
.L_19:
        /*0038*/ 	.byte	0x04, 0x17
        /*003a*/ 	.short	(.L_21 - .L_20)
.L_20:
        /*003c*/ 	.word	0x00000000
        /*0040*/ 	.short	0x0002
        /*0042*/ 	.short	0x0010
        /*0044*/ 	.byte	0x00, 0xf5, 0x21, 0x00


	//----- nvinfo : EIATTR_KPARAM_INFO
	.align		4
.L_21:
        /*0048*/ 	.byte	0x04, 0x17
        /*004a*/ 	.short	(.L_23 - .L_22)
.L_22:
        /*004c*/ 	.word	0x00000000
        /*0050*/ 	.short	0x0001
        /*0052*/ 	.short	0x0008
        /*0054*/ 	.byte	0x00, 0xf5, 0x21, 0x00


	//----- nvinfo : EIATTR_KPARAM_INFO
	.align		4
.L_23:
        /*0058*/ 	.byte	0x04, 0x17
        /*005a*/ 	.short	(.L_25 - .L_24)
.L_24:
        /*005c*/ 	.word	0x00000000
        /*0060*/ 	.short	0x0000
        /*0062*/ 	.short	0x0000
        /*0064*/ 	.byte	0x00, 0xf5, 0x21, 0x00


	//----- nvinfo : EIATTR_SPARSE_MMA_MASK
	.align		4
.L_25:
        /*0068*/ 	.byte	0x03, 0x50
        /*006a*/ 	.short	0x0000


	//----- nvinfo : EIATTR_MAXREG_COUNT
	.align		4
        /*006c*/ 	.byte	0x03, 0x1b
        /*006e*/ 	.short	0x00ff


	//----- nvinfo : EIATTR_NUM_BARRIERS
	.align		4
        /*0070*/ 	.byte	0x02, 0x4c
        /*0072*/ 	.byte	0x01
	.zero		1


	//----- nvinfo : EIATTR_MERCURY_ISA_VERSION
	.align		4
        /*0074*/ 	.byte	0x03, 0x5f
        /*0076*/ 	.short	0x0101


	//----- nvinfo : EIATTR_VRC_CTA_INIT_COUNT
	.align		4
        /*0078*/ 	.byte	0x02, 0x4a
	.zero		1
	.zero		1


	//----- nvinfo : EIATTR_EXIT_INSTR_OFFSETS
	.align		4
        /*007c*/ 	.byte	0x04, 0x1c
        /*007e*/ 	.short	(.L_27 - .L_26)


	//   ....[0]....
.L_26:
        /*0080*/ 	.word	0x000000b0


	//   ....[1]....
        /*0084*/ 	.word	0x00006060


	//   ....[2]....
        /*0088*/ 	.word	0x000060b0


	//----- nvinfo : EIATTR_MAX_THREADS
	.align		4
.L_27:
        /*008c*/ 	.byte	0x04, 0x05
        /*008e*/ 	.short	(.L_29 - .L_28)
.L_28:
        /*0090*/ 	.word	0x00000100
        /*0094*/ 	.word	0x00000001
        /*0098*/ 	.word	0x00000001


	//----- nvinfo : EIATTR_CRS_STACK_SIZE
	.align		4
.L_29:
        /*009c*/ 	.byte	0x04, 0x1e
        /*009e*/ 	.short	(.L_31 - .L_30)
.L_30:
        /*00a0*/ 	.word	0x00000000


	//----- nvinfo : EIATTR_CBANK_PARAM_SIZE
	.align		4
.L_31:
        /*00a4*/ 	.byte	0x03, 0x19
        /*00a6*/ 	.short	0x0024


	//----- nvinfo : EIATTR_PARAM_CBANK
	.align		4
        /*00a8*/ 	.byte	0x04, 0x0a
        /*00aa*/ 	.short	(.L_33 - .L_32)
	.align		4
.L_32:
        /*00ac*/ 	.word	index@(.nv.constant0._Z27gemm_toeplitz_double_bufferILi256ELi8ELi2ELi128ELi128ELi16ELi8ELi8EEvPKfS1_Pfiii)
        /*00b0*/ 	.short	0x0380
        /*00b2*/ 	.short	0x0024


	//----- nvinfo : EIATTR_SW_WAR
	.align		4
.L_33:
        /*00b4*/ 	.byte	0x04, 0x36
        /*00b6*/ 	.short	(.L_35 - .L_34)
.L_34:
        /*00b8*/ 	.word	0x00000008
.L_35:


//--------------------- .nv.info._Z10naive_gemmPKfS0_Pfiii --------------------------
	.section	.nv.info._Z10naive_gemmPKfS0_Pfiii,"",@"SHT_CUDA_INFO"
	.sectionflags	@""
	.align	4


	//----- nvinfo : EIATTR_CUDA_API_VERSION
	.align		4
        /*0000*/ 	.byte	0x04, 0x37
        /*0002*/ 	.short	(.L_37 - .L_36)
.L_36:
        /*0004*/ 	.word	0x00000082


	//----- nvinfo : EIATTR_KPARAM_INFO
	.align		4
.L_37:
        /*0008*/ 	.byte	0x04, 0x17
        /*000a*/ 	.short	(.L_39 - .L_38)
.L_38:
        /*000c*/ 	.word	0x00000000
        /*0010*/ 	.short	0x0005
        /*0012*/ 	.short	0x0020
        /*0014*/ 	.byte	0x00, 0xf0, 0x11, 0x00


	//----- nvinfo : EIATTR_KPARAM_INFO
	.align		4
.L_39:
        /*0018*/ 	.byte	0x04, 0x17
        /*001a*/ 	.short	(.L_41 - .L_40)
.L_40:
        /*001c*/ 	.word	0x00000000
        /*0020*/ 	.short	0x0004
        /*0022*/ 	.short	0x001c
        /*0024*/ 	.byte	0x00, 0xf0, 0x11, 0x00


	//----- nvinfo : EIATTR_KPARAM_INFO
	.align		4
.L_41:
        /*0028*/ 	.byte	0x04, 0x17
        /*002a*/ 	.short	(.L_43 - .L_42)
.L_42:
        /*002c*/ 	.word	0x00000000
        /*0030*/ 	.short	0x0003
        /*0032*/ 	.short	0x0018
        /*0034*/ 	.byte	0x00, 0xf0, 0x11, 0x00


	//----- nvinfo : EIATTR_KPARAM_INFO
	.align		4
.L_43:
        /*0038*/ 	.byte	0x04, 0x17
        /*003a*/ 	.short	(.L_45 - .L_44)
.L_44:
        /*003c*/ 	.word	0x00000000
        /*0040*/ 	.short	0x0002
        /*0042*/ 	.short	0x0010
        /*0044*/ 	.byte	0x00, 0xf5, 0x21, 0x00


	//----- nvinfo : EIATTR_KPARAM_INFO
	.align		4
.L_45:
        /*0048*/ 	.byte	0x04, 0x17
        /*004a*/ 	.short	(.L_47 - .L_46)
.L_46:
        /*004c*/ 	.word	0x00000000
        /*0050*/ 	.short	0x0001
        /*0052*/ 	.short	0x0008
        /*0054*/ 	.byte	0x00, 0xf5, 0x21, 0x00


	//----- nvinfo : EIATTR_KPARAM_INFO
	.align		4
.L_47:
        /*0058*/ 	.byte	0x04, 0x17
        /*005a*/ 	.short	(.L_49 - .L_48)
.L_48:
        /*005c*/ 	.word	0x00000000
        /*0060*/ 	.short	0x0000
        /*0062*/ 	.short	0x0000
        /*0064*/ 	.byte	0x00, 0xf5, 0x21, 0x00


	//----- nvinfo : EIATTR_SPARSE_MMA_MASK
	.align		4
.L_49:
        /*0068*/ 	.byte	0x03, 0x50
        /*006a*/ 	.short	0x0000


	//----- nvinfo : EIATTR_MAXREG_COUNT
	.align		4
        /*006c*/ 	.byte	0x03, 0x1b
        /*006e*/ 	.short	0x00ff


	//----- nvinfo : EIATTR_MERCURY_ISA_VERSION
	.align		4
        /*0070*/ 	.byte	0x03, 0x5f
        /*0072*/ 	.short	0x0101


	//----- nvinfo : EIATTR_VRC_CTA_INIT_COUNT
	.align		4
        /*0074*/ 	.byte	0x02, 0x4a
	.zero		1
	.zero		1


	//----- nvinfo : EIATTR_EXIT_INSTR_OFFSETS
	.align		4
        /*0078*/ 	.byte	0x04, 0x1c
        /*007a*/ 	.short	(.L_51 - .L_50)


	//   ....[0]....
.L_50:
        /*007c*/ 	.word	0x000000c0


	//   ....[1]....
        /*0080*/ 	.word	0x000008e0


	//----- nvinfo : EIATTR_CBANK_PARAM_SIZE
	.align		4
.L_51:
        /*0084*/ 	.byte	0x03, 0x19
        /*0086*/ 	.short	0x0024


	//----- nvinfo : EIATTR_PARAM_CBANK
	.align		4
        /*0088*/ 	.byte	0x04, 0x0a
        /*008a*/ 	.short	(.L_53 - .L_52)
	.align		4
.L_52:
        /*008c*/ 	.word	index@(.nv.constant0._Z10naive_gemmPKfS0_Pfiii)
        /*0090*/ 	.short	0x0380
        /*0092*/ 	.short	0x0024


	//----- nvinfo : EIATTR_SW_WAR
	.align		4
.L_53:
        /*0094*/ 	.byte	0x04, 0x36
        /*0096*/ 	.short	(.L_55 - .L_54)
.L_54:
        /*0098*/ 	.word	0x00000008
.L_55:


//--------------------- .nv.callgraph             --------------------------
	.section	.nv.callgraph,"",@"SHT_CUDA_CALLGRAPH"
	.align	4
	.sectionentsize	8
	.align		4
        /*0000*/ 	.word	0x00000000
	.align		4
        /*0004*/ 	.word	0xffffffff
	.align		4
        /*0008*/ 	.word	0x00000000
	.align		4
        /*000c*/ 	.word	0xfffffffe
	.align		4
        /*0010*/ 	.word	0x00000000
	.align		4
        /*0014*/ 	.word	0xfffffffd
	.align		4
        /*0018*/ 	.word	0x00000000
	.align		4
        /*001c*/ 	.word	0xfffffffc


//--------------------- .text._Z27gemm_toeplitz_double_bufferILi256ELi8ELi2ELi128ELi128ELi16ELi8ELi8EEvPKfS1_Pfiii --------------------------
	.section	.text._Z27gemm_toeplitz_double_bufferILi256ELi8ELi2ELi128ELi128ELi16ELi8ELi8EEvPKfS1_Pfiii,"ax",@progbits
	.align	128
        .global         _Z27gemm_toeplitz_double_bufferILi256ELi8ELi2ELi128ELi128ELi16ELi8ELi8EEvPKfS1_Pfiii
        .type           _Z27gemm_toeplitz_double_bufferILi256ELi8ELi2ELi128ELi128ELi16ELi8ELi8EEvPKfS1_Pfiii,@function
        .size           _Z27gemm_toeplitz_double_bufferILi256ELi8ELi2ELi128ELi128ELi16ELi8ELi8EEvPKfS1_Pfiii,(.L_x_17 - _Z27gemm_toeplitz_double_bufferILi256ELi8ELi2ELi128ELi128ELi16ELi8ELi8EEvPKfS1_Pfiii)
        .other          _Z27gemm_toeplitz_double_bufferILi256ELi8ELi2ELi128ELi128ELi16ELi8ELi8EEvPKfS1_Pfiii,@"STO_CUDA_ENTRY STV_DEFAULT"
_Z27gemm_toeplitz_double_bufferILi256ELi8ELi2ELi128ELi128ELi16ELi8ELi8EEvPKfS1_Pfiii:
.text._Z27gemm_toeplitz_double_bufferILi256ELi8ELi2ELi128ELi128ELi16ELi8ELi8EEvPKfS1_Pfiii:
[----:B------:R-:W-:Y:S08]  /*0000*/  LDC R1, c[0x0][0x37c] ;  /* 0x0000df00ff017b82 */ /* 0x000ff00000000800 */
[----:B------:R-:W0:Y:S08]  /*0010*/  S2UR UR5, SR_CTAID.X ;  /* 0x00000000000579c3 */ /* 0x000e300000002500 */
[----:B------:R-:W1:Y:S08]  /*0020*/  S2UR UR6, SR_CTAID.Y ;  /* 0x00000000000679c3 */ /* 0x000e700000002600 */
[----:B------:R-:W2:Y:S01]  /*0030*/  LDC.64 R28, c[0x0][0x398] ;  /* 0x0000e600ff1c7b82 */ /* 0x000ea20000000a00 */
[----:B0-----:R-:W-:-:S02]  /*0040*/  USHF.L.U32 UR4, UR5, 0x4, URZ ;  /* 0x0000000405047899 */ /* 0x001fc400080006ff */
[----:B------:R-:W-:Y:S02]  /*0050*/  USHF.L.U32 UR5, UR5, 0x7, URZ ;  /* 0x0000000705057899 */ /* 0x000fe400080006ff */
[----:B------:R-:W-:Y:S02]  /*0060*/  ULOP3.LUT UR9, UR4, 0xffffff80, URZ, 0xc0, !UPT ;  /* 0xffffff8004097892 */ /* 0x000fe4000f8ec0ff */
[----:B------:R-:W-:-:S04]  /*0070*/  ULOP3.LUT UR5, UR5, 0x380, URZ, 0xc0, !UPT ;  /* 0x0000038005057892 */ /* 0x000fc8000f8ec0ff */
[----:B-1----:R-:W-:Y:S01]  /*0080*/  ULEA UR5, UR6, UR5, 0xa ;  /* 0x0000000506057291 */ /* 0x002fe2000f8e50ff */
[----:B--2---:R-:W-:-:S05]  /*0090*/  ISETP.LE.AND P0, PT, R29, UR9, PT ;  /* 0x000000091d007c0c */ /* 0x004fca000bf03270 */
[----:B------:R-:W-:-:S13]  /*00a0*/  ISETP.LE.OR P0, PT, R28, UR5, P0 ;  /* 0x000000051c007c0c */ /* 0x000fda0008703670 */
[----:B------:R-:W-:Y:S05]  /*00b0*/  @P0 EXIT ;  /* 0x000000000000094d */ /* 0x000fea0003800000 */
[----:B------:R-:W0:Y:S01]  /*00c0*/  S2R R0, SR_TID.X ;  /* 0x0000000000007919 */ /* 0x000e220000002100 */
[----:B------:R-:W1:Y:S01]  /*00d0*/  LDC R5, c[0x0][0x3a0] ;  /* 0x0000e800ff057b82 */ /* 0x000e620000000800 */
[----:B------:R-:W2:Y:S01]  /*00e0*/  LDCU.64 UR12, c[0x0][0x358] ;  /* 0x00006b00ff0c77ac */ /* 0x000ea20008000a00 */
[----:B------:R-:W-:Y:S02]  /*00f0*/  CS2R R86, SRZ ;  /* 0x0000000000567805 */ /* 0x000fe4000001ff00 */
[----:B------:R-:W-:Y:S02]  /*0100*/  CS2R R84, SRZ ;  /* 0x0000000000547805 */ /* 0x000fe4000001ff00 */
[----:B------:R-:W-:Y:S02]  /*0110*/  CS2R R82, SRZ ;  /* 0x0000000000527805 */ /* 0x000fe4000001ff00 */
[----:B------:R-:W-:Y:S02]  /*0120*/  CS2R R80, SRZ ;  /* 0x0000000000507805 */ /* 0x000fe4000001ff00 */
[----:B0-----:R-:W-:-:S02]  /*0130*/  SHF.L.U32 R4, R0, 0x2, RZ ;  /* 0x0000000200047819 */ /* 0x001fc400000006ff */
[----:B------:R-:W-:Y:S02]  /*0140*/  SHF.R.U32.HI R17, RZ, 0x2, R0 ;  /* 0x00000002ff117819 */ /* 0x000fe40000011600 */
[----:B------:R-:W-:Y:S02]  /*0150*/  LOP3.LUT R2, R4, 0xc, RZ, 0xc0, !PT ;  /* 0x0000000c04027812 */ /* 0x000fe400078ec0ff */
[----:B------:R-:W-:Y:S02]  /*0160*/  IADD3 R7, PT, PT, R17, UR5, RZ ;  /* 0x0000000511077c10 */ /* 0x000fe4000fffe0ff */
[CC--:B-1----:R-:W-:Y:S02]  /*0170*/  ISETP.GE.U32.AND P0, PT, R2.reuse, R5.reuse, PT ;  /* 0x000000050200720c */ /* 0x0c2fe40003f06070 */
[----:B------:R-:W-:Y:S02]  /*0180*/  IADD3 R13, PT, PT, R7, 0x40, RZ ;  /* 0x00000040070d7810 */ /* 0x000fe40007ffe0ff */
[----:B------:R-:W-:-:S02]  /*0190*/  ISETP.GE.U32.AND P1, PT, R2, R5, PT ;  /* 0x000000050200720c */ /* 0x000fc40003f26070 */
[-C--:B------:R-:W-:Y:S02]  /*01a0*/  ISETP.GE.U32.OR P0, PT, R7, R28.reuse, P0 ;  /* 0x0000001c0700720c */ /* 0x080fe40000706470 */
[----:B------:R-:W-:-:S11]  /*01b0*/  ISETP.GE.U32.OR P1, PT, R13, R28, P1 ;  /* 0x0000001c0d00720c */ /* 0x000fd60000f26470 */
[----:B------:R-:W0:Y:S01]  /*01c0*/  @!P0 LDC.64 R8, c[0x0][0x380] ;  /* 0x0000e000ff088b82 */ /* 0x000e220000000a00 */
[-CC-:B------:R-:W-:Y:S01]  /*01d0*/  @!P0 IMAD R3, R7, R5.reuse, R2.reuse ;  /* 0x0000000507038224 */ /* 0x180fe200078e0202 */
[----:B------:R-:W-:Y:S01]  /*01e0*/  LOP3.LUT R4, R4, 0x7c, RZ, 0xc0, !PT ;  /* 0x0000007c04047812 */ /* 0x000fe200078ec0ff */
[----:B------:R-:W-:-:S05]  /*01f0*/  @!P1 IMAD R13, R13, R5, R2 ;  /* 0x000000050d0d9224 */ /* 0x000fca00078e0202 */
[----:B------:R-:W1:Y:S01]  /*0200*/  @!P1 LDC.64 R10, c[0x0][0x380] ;  /* 0x0000e000ff0a9b82 */ /* 0x000e620000000a00 */
[----:B------:R-:W-:Y:S02]  /*0210*/  IADD3 R16, PT, PT, R4, UR9, RZ ;  /* 0x0000000904107c10 */ /* 0x000fe4000fffe0ff */
[----:B------:R-:W-:Y:S01]  /*0220*/  SHF.R.U32.HI R104, RZ, 0x5, R0 ;  /* 0x00000005ff687819 */ /* 0x000fe20000011600 */
[----:B0-----:R-:W-:-:S05]  /*0230*/  @!P0 IMAD.WIDE.U32 R8, R3, 0x4, R8 ;  /* 0x0000000403088825 */ /* 0x001fca00078e0008 */
[----:B--2---:R0:W5:Y:S01]  /*0240*/  @!P0 LDG.E.128.STRONG.SM R84, desc[UR12][R8.64] ;  /* 0x0000000c08548981 */ /* 0x004162000c1ebd00 */
[----:B------:R-:W-:Y:S01]  /*0250*/  ISETP.GE.AND P0, PT, R16, R29, PT ;  /* 0x0000001d1000720c */ /* 0x000fe20003f06270 */
[----:B-1----:R-:W-:-:S05]  /*0260*/  @!P1 IMAD.WIDE.U32 R10, R13, 0x4, R10 ;  /* 0x000000040d0a9825 */ /* 0x002fca00078e000a */
[----:B------:R0:W5:Y:S01]  /*0270*/  @!P1 LDG.E.128.STRONG.SM R80, desc[UR12][R10.64] ;  /* 0x0000000c0a509981 */ /* 0x000162000c1ebd00 */
[CC--:B------:R-:W-:Y:S01]  /*0280*/  ISETP.GE.OR P1, PT, R104.reuse, R5.reuse, P0 ;  /* 0x000000056800720c */ /* 0x0c0fe20000726670 */
[----:B------:R-:W-:Y:S01]  /*0290*/  BSSY.RECONVERGENT B0, `(.L_x_0) ;  /* 0x000002b000007945 */ /* 0x000fe20003800200 */
[----:B------:R-:W-:Y:S02]  /*02a0*/  IADD3 R18, PT, PT, R104, 0x8, RZ ;  /* 0x0000000868127810 */ /* 0x000fe40007ffe0ff */
[-C--:B------:R-:W-:Y:S02]  /*02b0*/  IADD3 R3, PT, PT, R29, R5.reuse, RZ ;  /* 0x000000051d037210 */ /* 0x080fe40007ffe0ff */
[----:B------:R-:W-:Y:S02]  /*02c0*/  CS2R R76, SRZ ;  /* 0x00000000004c7805 */ /* 0x000fe4000001ff00 */
[----:B------:R-:W-:Y:S02]  /*02d0*/  CS2R R78, SRZ ;  /* 0x00000000004e7805 */ /* 0x000fe4000001ff00 */
[----:B------:R-:W-:-:S02]  /*02e0*/  ISETP.GE.OR P0, PT, R18, R5, P0 ;  /* 0x000000051200720c */ /* 0x000fc40000706670 */
[----:B------:R-:W-:Y:S02]  /*02f0*/  CS2R R72, SRZ ;  /* 0x0000000000487805 */ /* 0x000fe4000001ff00 */
[----:B------:R-:W-:Y:S02]  /*0300*/  CS2R R74, SRZ ;  /* 0x00000000004a7805 */ /* 0x000fe4000001ff00 */
[----:B------:R-:W-:Y:S02]  /*0310*/  IADD3 R6, PT, PT, R3, -0x1, RZ ;  /* 0xffffffff03067810 */ /* 0x000fe40007ffe0ff */
[----:B------:R-:W-:Y:S01]  /*0320*/  IADD3 R19, PT, PT, R16, -0x1, R5 ;  /* 0xffffffff10137810 */ /* 0x000fe20007ffe005 */
[----:B0-----:R-:W-:Y:S06]  /*0330*/  @P1 BRA `(.L_x_1) ;  /* 0x0000000000801947 */ /* 0x001fec0003800000 */
[C---:B------:R-:W-:Y:S02]  /*0340*/  IADD3 R8, PT, PT, R16.reuse, 0x1, RZ ;  /* 0x0000000110087810 */ /* 0x040fe40007ffe0ff */
[----:B------:R-:W-:Y:S02]  /*0350*/  CS2R R76, SRZ ;  /* 0x00000000004c7805 */ /* 0x000fe4000001ff00 */
[----:B------:R-:W-:Y:S02]  /*0360*/  IADD3 R10, PT, PT, R16, 0x2, RZ ;  /* 0x00000002100a7810 */ /* 0x000fe40007ffe0ff */
[----:B------:R-:W-:Y:S02]  /*0370*/  CS2R R78, SRZ ;  /* 0x00000000004e7805 */ /* 0x000fe4000001ff00 */
[----:B------:R-:W-:Y:S02]  /*0380*/  IADD3 R21, PT, PT, -R104, R19, RZ ;  /* 0x0000001368157210 */ /* 0x000fe40007ffe1ff */
[----:B------:R-:W-:-:S02]  /*0390*/  ISETP.GE.AND P1, PT, R8, R29, PT ;  /* 0x0000001d0800720c */ /* 0x000fc40003f26270 */
[----:B------:R-:W-:Y:S02]  /*03a0*/  IADD3 R8, PT, PT, R16, 0x3, RZ ;  /* 0x0000000310087810 */ /* 0x000fe40007ffe0ff */
[-C--:B------:R-:W-:Y:S02]  /*03b0*/  ISETP.GE.AND P2, PT, R10, R29.reuse, PT ;  /* 0x0000001d0a00720c */ /* 0x080fe40003f46270 */
[C---:B------:R-:W-:Y:S02]  /*03c0*/  IADD3 R23, PT, PT, R21.reuse, 0x1, RZ ;  /* 0x0000000115177810 */ /* 0x040fe40007ffe0ff */
[C---:B------:R-:W-:Y:S02]  /*03d0*/  IADD3 R25, PT, PT, R21.reuse, 0x2, RZ ;  /* 0x0000000215197810 */ /* 0x040fe40007ffe0ff */
[----:B------:R-:W-:Y:S02]  /*03e0*/  ISETP.GE.AND P5, PT, R8, R29, PT ;  /* 0x0000001d0800720c */ /* 0x000fe40003fa6270 */
[----:B------:R-:W-:-:S02]  /*03f0*/  IADD3 R27, PT, PT, R21, 0x3, RZ ;  /* 0x00000003151b7810 */ /* 0x000fc40007ffe0ff */
[-C--:B------:R-:W-:Y:S02]  /*0400*/  ISETP.GE.OR P3, PT, R23, R6.reuse, P1 ;  /* 0x000000061700720c */ /* 0x080fe40000f66670 */
[-C--:B------:R-:W-:Y:S02]  /*0410*/  ISETP.GE.OR P4, PT, R25, R6.reuse, P2 ;  /* 0x000000061900720c */ /* 0x080fe40001786670 */
[-C--:B------:R-:W-:Y:S02]  /*0420*/  ISETP.GE.AND P2, PT, R21, R6.reuse, PT ;  /* 0x000000061500720c */ /* 0x080fe40003f46270 */
[----:B------:R-:W-:Y:S02]  /*0430*/  ISETP.GE.OR P1, PT, R27, R6, P5 ;  /* 0x000000061b00720c */ /* 0x000fe40002f26670 */
[C---:B------:R-:W-:Y:S02]  /*0440*/  ISETP.LT.OR P3, PT, R21.reuse, -0x1, P3 ;  /* 0xffffffff1500780c */ /* 0x040fe40001f61670 */
[----:B------:R-:W-:-:S02]  /*0450*/  ISETP.LT.OR P4, PT, R21, -0x2, P4 ;  /* 0xfffffffe1500780c */ /* 0x000fc40002781670 */
[C---:B------:R-:W-:Y:S02]  /*0460*/  ISETP.LT.OR P2, PT, R21.reuse, RZ, P2 ;  /* 0x000000ff1500720c */ /* 0x040fe40001741670 */
[----:B------:R-:W-:-:S07]  /*0470*/  ISETP.LT.OR P1, PT, R21, -0x3, P1 ;  /* 0xfffffffd1500780c */ /* 0x000fce0000f21670 */
[----:B------:R-:W0:Y:S08]  /*0480*/  @!P3 LDC.64 R10, c[0x0][0x388] ;  /* 0x0000e200ff0abb82 */ /* 0x000e300000000a00 */
[----:B------:R-:W1:Y:S08]  /*0490*/  @!P4 LDC.64 R12, c[0x0][0x388] ;  /* 0x0000e200ff0ccb82 */ /* 0x000e700000000a00 */
[----:B------:R-:W2:Y:S08]  /*04a0*/  @!P2 LDC.64 R8, c[0x0][0x388] ;  /* 0x0000e200ff08ab82 */ /* 0x000eb00000000a00 */
[----:B------:R-:W3:Y:S01]  /*04b0*/  @!P1 LDC.64 R14, c[0x0][0x388] ;  /* 0x0000e200ff0e9b82 */ /* 0x000ee20000000a00 */
[----:B0-----:R-:W-:-:S05]  /*04c0*/  @!P3 IMAD.WIDE.U32 R10, R23, 0x4, R10 ;  /* 0x00000004170ab825 */ /* 0x001fca00078e000a */
[----:B------:R0:W5:Y:S01]  /*04d0*/  @!P3 LDG.E R77, desc[UR12][R10.64] ;  /* 0x0000000c0a4db981 */ /* 0x000162000c1e1900 */
[----:B-1----:R-:W-:-:S05]  /*04e0*/  @!P4 IMAD.WIDE.U32 R12, R25, 0x4, R12 ;  /* 0x00000004190cc825 */ /* 0x002fca00078e000c */
[----:B------:R0:W5:Y:S01]  /*04f0*/  @!P4 LDG.E R78, desc[UR12][R12.64] ;  /* 0x0000000c0c4ec981 */ /* 0x000162000c1e1900 */
[----:B--2---:R-:W-:-:S05]  /*0500*/  @!P2 IMAD.WIDE.U32 R8, R21, 0x4, R8 ;  /* 0x000000041508a825 */ /* 0x004fca00078e0008 */
[----:B------:R0:W5:Y:S01]  /*0510*/  @!P2 LDG.E R76, desc[UR12][R8.64] ;  /* 0x0000000c084ca981 */ /* 0x000162000c1e1900 */
[----:B---3--:R-:W-:-:S05]  /*0520*/  @!P1 IMAD.WIDE.U32 R14, R27, 0x4, R14 ;  /* 0x000000041b0e9825 */ /* 0x008fca00078e000e */
[----:B------:R0:W5:Y:S02]  /*0530*/  @!P1 LDG.E R79, desc[UR12][R14.64] ;  /* 0x0000000c0e4f9981 */ /* 0x000164000c1e1900 */
.L_x_1:
[----:B------:R-:W-:Y:S05]  /*0540*/  BSYNC.RECONVERGENT B0 ;  /* 0x0000000000007941 */ /* 0x000fea0003800200 */
.L_x_0:
[----:B------:R-:W-:Y:S04]  /*0550*/  BSSY.RECONVERGENT B0, `(.L_x_2) ;  /* 0x0000022000007945 */ /* 0x000fe80003800200 */
[----:B------:R-:W-:Y:S05]  /*0560*/  @P0 BRA `(.L_x_3) ;  /* 0x0000000000800947 */ /* 0x000fea0003800000 */
[C---:B0-----:R-:W-:Y:S02]  /*0570*/  IADD3 R8, PT, PT, R16.reuse, 0x1, RZ ;  /* 0x0000000110087810 */ /* 0x041fe40007ffe0ff */
[----:B------:R-:W-:Y:S02]  /*0580*/  CS2R R72, SRZ ;  /* 0x0000000000487805 */ /* 0x000fe4000001ff00 */
[C---:B------:R-:W-:Y:S02]  /*0590*/  IADD3 R10, PT, PT, R16.reuse, 0x2, RZ ;  /* 0x00000002100a7810 */ /* 0x040fe40007ffe0ff */
[----:B------:R-:W-:Y:S02]  /*05a0*/  CS2R R74, SRZ ;  /* 0x00000000004a7805 */ /* 0x000fe4000001ff00 */
[----:B------:R-:W-:Y:S02]  /*05b0*/  IADD3 R19, PT, PT, R19, -R18, RZ ;  /* 0x8000001213137210 */ /* 0x000fe40007ffe0ff */
[----:B------:R-:W-:-:S02]  /*05c0*/  IADD3 R16, PT, PT, R16, 0x3, RZ ;  /* 0x0000000310107810 */ /* 0x000fc40007ffe0ff */
[-C--:B------:R-:W-:Y:S02]  /*05d0*/  ISETP.GE.AND P1, PT, R8, R29.reuse, PT ;  /* 0x0000001d0800720c */ /* 0x080fe40003f26270 */
        /* <DEDUP_REMOVED lines=25> */
.L_x_3:
[----:B------:R-:W-:Y:S05]  /*0770*/  BSYNC.RECONVERGENT B0 ;  /* 0x0000000000007941 */ /* 0x000fea0003800200 */
.L_x_2:
[----:B------:R-:W1:Y:S01]  /*0780*/  S2UR UR5, SR_CgaCtaId ;  /* 0x00000000000579c3 */ /* 0x000e620000008800 */
[----:B------:R-:W-:Y:S01]  /*0790*/  UMOV UR4, 0x400 ;  /* 0x0000040000047882 */ /* 0x000fe20000000000 */
[----:B------:R-:W-:Y:S01]  /*07a0*/  IMAD R17, R2, 0x84, R17 ;  /* 0x0000008402117824 */ /* 0x000fe200078e0211 */
[----:B------:R-:W-:Y:S01]  /*07b0*/  ISETP.GE.AND P0, PT, R5, 0x1, PT ;  /* 0x000000010500780c */ /* 0x000fe20003f06270 */
[----:B------:R-:W-:Y:S01]  /*07c0*/  IMAD R6, R104, 0x84, R4 ;  /* 0x0000008468067824 */ /* 0x000fe200078e0204 */
[----:B------:R-:W-:Y:S02]  /*07d0*/  CS2R R70, SRZ ;  /* 0x0000000000467805 */ /* 0x000fe4000001ff00 */
[----:B------:R-:W-:Y:S02]  /*07e0*/  CS2R R68, SRZ ;  /* 0x0000000000447805 */ /* 0x000fe4000001ff00 */
[----:B------:R-:W-:Y:S02]  /*07f0*/  CS2R R66, SRZ ;  /* 0x0000000000427805 */ /* 0x000fe4000001ff00 */
[----:B------:R-:W-:-:S02]  /*0800*/  CS2R R64, SRZ ;  /* 0x0000000000407805 */ /* 0x000fc4000001ff00 */
[----:B------:R-:W-:Y:S02]  /*0810*/  CS2R R62, SRZ ;  /* 0x00000000003e7805 */ /* 0x000fe4000001ff00 */
[----:B------:R-:W-:Y:S02]  /*0820*/  CS2R R60, SRZ ;  /* 0x00000000003c7805 */ /* 0x000fe4000001ff00 */
        /* <DEDUP_REMOVED lines=12> */
[----:B------:R-:W-:Y:S01]  /*08f0*/  CS2R R34, SRZ ;  /* 0x0000000000227805 */ /* 0x000fe2000001ff00 */
[----:B-1----:R-:W-:Y:S01]  /*0900*/  ULEA UR4, UR5, UR4, 0x18 ;  /* 0x0000000405047291 */ /* 0x002fe2000f8ec0ff */
[----:B------:R-:W-:Y:S02]  /*0910*/  CS2R R32, SRZ ;  /* 0x0000000000207805 */ /* 0x000fe4000001ff00 */
[----:B------:R-:W-:Y:S02]  /*0920*/  CS2R R30, SRZ ;  /* 0x00000000001e7805 */ /* 0x000fe4000001ff00 */
[----:B------:R-:W-:-:S02]  /*0930*/  CS2R R28, SRZ ;  /* 0x00000000001c7805 */ /* 0x000fc4000001ff00 */
[----:B------:R-:W-:Y:S02]  /*0940*/  CS2R R26, SRZ ;  /* 0x00000000001a7805 */ /* 0x000fe4000001ff00 */
[----:B------:R-:W-:Y:S02]  /*0950*/  CS2R R24, SRZ ;  /* 0x0000000000187805 */ /* 0x000fe4000001ff00 */
[----:B------:R-:W-:Y:S02]  /*0960*/  LEA R17, R17, UR4, 0x2 ;  /* 0x0000000411117c11 */ /* 0x000fe4000f8e10ff */
[----:B------:R-:W-:Y:S02]  /*0970*/  CS2R R22, SRZ ;  /* 0x0000000000167805 */ /* 0x000fe4000001ff00 */
[----:B------:R-:W-:Y:S02]  /*0980*/  LEA R6, R6, UR4, 0x2 ;  /* 0x0000000406067c11 */ /* 0x000fe4000f8e10ff */
[----:B------:R-:W-:-:S02]  /*0990*/  CS2R R20, SRZ ;  /* 0x0000000000147805 */ /* 0x000fc4000001ff00 */
[----:B------:R-:W-:Y:S01]  /*09a0*/  CS2R R18, SRZ ;  /* 0x0000000000127805 */ /* 0x000fe2000001ff00 */
[----:B-----5:R-:W-:Y:S01]  /*09b0*/  STS [R17], R84 ;  /* 0x0000005411007388 */ /* 0x020fe20000000800 */
[----:B0---4-:R-:W-:Y:S02]  /*09c0*/  CS2R R12, SRZ ;  /* 0x00000000000c7805 */ /* 0x011fe4000001ff00 */
[----:B------:R-:W-:Y:S02]  /*09d0*/  CS2R R14, SRZ ;  /* 0x00000000000e7805 */ /* 0x000fe4000001ff00 */
[----:B------:R-:W-:Y:S01]  /*09e0*/  CS2R R8, SRZ ;  /* 0x0000000000087805 */ /* 0x000fe2000001ff00 */
[----:B------:R-:W-:Y:S01]  /*09f0*/  STS [R17+0x210], R85 ;  /* 0x0002105511007388 */ /* 0x000fe20000000800 */
[----:B------:R-:W-:-:S03]  /*0a00*/  CS2R R10, SRZ ;  /* 0x00000000000a7805 */ /* 0x000fc6000001ff00 */
[----:B------:R-:W-:Y:S04]  /*0a10*/  STS [R17+0x420], R86 ;  /* 0x0004205611007388 */ /* 0x000fe80000000800 */
[----:B------:R-:W-:Y:S04]  /*0a20*/  STS [R17+0x630], R87 ;  /* 0x0006305711007388 */ /* 0x000fe80000000800 */
[----:B------:R-:W-:Y:S04]  /*0a30*/  STS [R17+0x100], R80 ;  /* 0x0001005011007388 */ /* 0x000fe80000000800 */
[----:B------:R-:W-:Y:S04]  /*0a40*/  STS [R17+0x310], R81 ;  /* 0x0003105111007388 */ /* 0x000fe80000000800 */
[----:B------:R-:W-:Y:S04]  /*0a50*/  STS [R17+0x520], R82 ;  /* 0x0005205211007388 */ /* 0x000fe80000000800 */
[----:B------:R0:W-:Y:S04]  /*0a60*/  STS [R17+0x730], R83 ;  /* 0x0007305311007388 */ /* 0x0001e80000000800 */
[----:B------:R1:W-:Y:S04]  /*0a70*/  STS.128 [R6+0x4200], R76 ;  /* 0x0042004c06007388 */ /* 0x0003e80000000c00 */
[----:B------:R1:W-:Y:S01]  /*0a80*/  STS.128 [R6+0x5280], R72 ;  /* 0x0052804806007388 */ /* 0x0003e20000000c00 */
[----:B0-----:R-:W-:Y:S01]  /*0a90*/  CS2R R16, SRZ ;  /* 0x0000000000107805 */ /* 0x001fe2000001ff00 */
[----:B------:R-:W-:Y:S06]  /*0aa0*/  BAR.SYNC.DEFER_BLOCKING 0x0 ;  /* 0x0000000000007b1d */ /* 0x000fec0000010000 */
[----:B------:R-:W-:Y:S05]  /*0ab0*/  @!P0 BRA `(.L_x_4) ;  /* 0x0000004c00c08947 */ /* 0x000fea0003800000 */
[----:B------:R-:W-:Y:S01]  /*0ac0*/  IADD3 R71, PT, PT, R4, UR9, R5 ;  /* 0x0000000904477c10 */ /* 0x000fe2000fffe005 */
[----:B-1----:R-:W-:Y:S01]  /*0ad0*/  IMAD R6, R7, R5, R2 ;  /* 0x0000000507067224 */ /* 0x002fe200078e0202 */
[----:B------:R-:W0:Y:S02]  /*0ae0*/  LDCU UR14, c[0x0][0x3a0] ;  /* 0x00007400ff0e77ac */ /* 0x000e240008000800 */
[----:B------:R-:W-:Y:S01]  /*0af0*/  IADD3 R7, PT, PT, R71, -0x19, -R104 ;  /* 0xffffffe747077810 */ /* 0x000fe20007ffe868 */
[----:B------:R-:W-:Y:S01]  /*0b00*/  HFMA2 R71, -RZ, RZ, 0, 0 ;  /* 0x00000000ff477431 */ /* 0x000fe200000001ff */
[----:B------:R-:W-:Y:S01]  /*0b10*/  IADD3 R104, PT, PT, R104, 0x10, RZ ;  /* 0x0000001068687810 */ /* 0x000fe20007ffe0ff */
[----:B------:R-:W1:Y:S01]  /*0b20*/  LDCU UR15, c[0x0][0x398] ;  /* 0x00007300ff0f77ac */ /* 0x000e620008000800 */
[----:B------:R-:W-:Y:S01]  /*0b30*/  LEA R5, R5, R6, 0x6 ;  /* 0x0000000605057211 */ /* 0x000fe200078e30ff */
[----:B------:R-:W2:Y:S01]  /*0b40*/  LDCU UR16, c[0x0][0x39c] ;  /* 0x00007380ff1077ac */ /* 0x000ea20008000800 */
[----:B------:R-:W-:Y:S01]  /*0b50*/  UMOV UR4, URZ ;  /* 0x000000ff00047c82 */ /* 0x000fe20008000000 */
[----:B------:R-:W-:-:S05]  /*0b60*/  UMOV UR10, 0x18 ;  /* 0x00000018000a7882 */ /* 0x000fca0000000000 */
.L_x_10:
[----:B------:R-:W-:-:S04]  /*0b70*/  UIADD3 UR11, UPT, UPT, UR10, -0x8, URZ ;  /* 0xfffffff80a0b7890 */ /* 0x000fc8000fffe0ff */
[----:B0-----:R-:W-:-:S09]  /*0b80*/  UISETP.GE.AND UP0, UPT, UR11, UR14, UPT ;  /* 0x0000000e0b00728c */ /* 0x001fd2000bf06270 */
[----:B-----5:R-:W-:Y:S05]  /*0b90*/  BRA.U UP0, `(.L_x_5) ;  /* 0x0000000500dc7547 */ /* 0x020fea000b800000 */
[----:B------:R-:W0:Y:S01]  /*0ba0*/  S2R R76, SR_CTAID.X ;  /* 0x00000000004c7919 */ /* 0x000e220000002500 */
[----:B------:R-:W-:Y:S02]  /*0bb0*/  IADD3 R72, PT, PT, R2, 0x10, RZ ;  /* 0x0000001002487810 */ /* 0x000fe40007ffe0ff */
[----:B------:R-:W-:Y:S02]  /*0bc0*/  CS2R R86, SRZ ;  /* 0x0000000000567805 */ /* 0x000fe4000001ff00 */
[----:B------:R-:W-:Y:S01]  /*0bd0*/  CS2R R84, SRZ ;  /* 0x0000000000547805 */ /* 0x000fe2000001ff00 */
[----:B------:R-:W3:Y:S01]  /*0be0*/  S2R R73, SR_CTAID.Y ;  /* 0x0000000000497919 */ /* 0x000ee20000002600 */
[----:B------:R-:W-:Y:S02]  /*0bf0*/  ISETP.GE.U32.AND P0, PT, R72, UR14, PT ;  /* 0x0000000e48007c0c */ /* 0x000fe4000bf06070 */
[----:B------:R-:W-:Y:S02]  /*0c00*/  CS2R R82, SRZ ;  /* 0x0000000000527805 */ /* 0x000fe4000001ff00 */
[----:B------:R-:W-:Y:S01]  /*0c10*/  CS2R R80, SRZ ;  /* 0x0000000000507805 */ /* 0x000fe2000001ff00 */
[----:B------:R-:W4:Y:S01]  /*0c20*/  S2R R4, SR_TID.X ;  /* 0x0000000000047919 */ /* 0x000f220000002100 */
[----:B0-----:R-:W-:-:S04]  /*0c30*/  SHF.L.U32 R0, R76, 0x7, RZ ;  /* 0x000000074c007819 */ /* 0x001fc800000006ff */
[----:B------:R-:W-:-:S04]  /*0c40*/  LOP3.LUT R0, R0, 0x380, RZ, 0xc0, !PT ;  /* 0x0000038000007812 */ /* 0x000fc800078ec0ff */
[----:B---3--:R-:W-:-:S04]  /*0c50*/  LEA R73, R73, R0, 0xa ;  /* 0x0000000049497211 */ /* 0x008fc800078e50ff */
[----:B----4-:R-:W-:-:S04]  /*0c60*/  LEA.HI R0, R4, R73, RZ, 0x1e ;  /* 0x0000004904007211 */ /* 0x010fc800078ff0ff */
[C---:B-1----:R-:W-:Y:S02]  /*0c70*/  ISETP.GE.U32.OR P1, PT, R0.reuse, UR15, P0 ;  /* 0x0000000f00007c0c */ /* 0x042fe40008726470 */
[----:B------:R-:W-:-:S04]  /*0c80*/  IADD3 R72, PT, PT, R0, 0x40, RZ ;  /* 0x0000004000487810 */ /* 0x000fc80007ffe0ff */
[----:B------:R-:W-:-:S07]  /*0c90*/  ISETP.GE.U32.OR P0, PT, R72, UR15, P0 ;  /* 0x0000000f48007c0c */ /* 0x000fce0008706470 */
[----:B------:R-:W0:Y:S01]  /*0ca0*/  @!P1 LDC.64 R72, c[0x0][0x380] ;  /* 0x0000e000ff489b82 */ /* 0x000e220000000a00 */
[----:B------:R-:W-:Y:S02]  /*0cb0*/  @!P1 IADD3 R77, PT, PT, R6, 0x10, RZ ;  /* 0x00000010064d9810 */ /* 0x000fe40007ffe0ff */
[----:B------:R-:W-:-:S03]  /*0cc0*/  SHF.L.U32 R76, R76, 0x4, RZ ;  /* 0x000000044c4c7819 */ /* 0x000fc600000006ff */
[----:B------:R-:W-:Y:S02]  /*0cd0*/  @!P0 IADD3 R79, PT, PT, R5, 0x10, RZ ;  /* 0x00000010054f8810 */ /* 0x000fe40007ffe0ff */
[----:B------:R-:W1:Y:S01]  /*0ce0*/  @!P0 LDC.64 R74, c[0x0][0x380] ;  /* 0x0000e000ff4a8b82 */ /* 0x000e620000000a00 */
[----:B0-----:R-:W-:-:S05]  /*0cf0*/  @!P1 IMAD.WIDE.U32 R72, R77, 0x4, R72 ;  /* 0x000000044d489825 */ /* 0x001fca00078e0048 */
[----:B------:R-:W5:Y:S01]  /*0d00*/  @!P1 LDG.E.128.STRONG.SM R84, desc[UR12][R72.64] ;  /* 0x0000000c48549981 */ /* 0x000f62000c1ebd00 */
[----:B------:R-:W-:Y:S02]  /*0d10*/  SHF.L.U32 R77, R4, 0x2, RZ ;  /* 0x00000002044d7819 */ /* 0x000fe400000006ff */
[----:B------:R-:W-:Y:S01]  /*0d20*/  LOP3.LUT R0, R76, 0xffffff80, RZ, 0xc0, !PT ;  /* 0xffffff804c007812 */ /* 0x000fe200078ec0ff */
[----:B-1----:R-:W-:-:S03]  /*0d30*/  @!P0 IMAD.WIDE.U32 R74, R79, 0x4, R74 ;  /* 0x000000044f4a8825 */ /* 0x002fc600078e004a */
[----:B------:R-:W-:Y:S02]  /*0d40*/  LOP3.LUT R0, R0, 0x7c, R77, 0xf8, !PT ;  /* 0x0000007c00007812 */ /* 0x000fe400078ef84d */
[----:B------:R0:W5:Y:S01]  /*0d50*/  @!P0 LDG.E.128.STRONG.SM R80, desc[UR12][R74.64] ;  /* 0x0000000c4a508981 */ /* 0x000162000c1ebd00 */
[----:B------:R-:W-:Y:S02]  /*0d60*/  IADD3 R4, PT, PT, R104, 0x8, RZ ;  /* 0x0000000868047810 */ /* 0x000fe40007ffe0ff */
[----:B--2---:R-:W-:-:S04]  /*0d70*/  ISETP.GE.AND P0, PT, R0, UR16, PT ;  /* 0x0000001000007c0c */ /* 0x004fc8000bf06270 */
[----:B------:R-:W-:Y:S02]  /*0d80*/  ISETP.GE.OR P3, PT, R4, UR14, P0 ;  /* 0x0000000e04007c0c */ /* 0x000fe40008766670 */
[----:B------:R-:W-:Y:S01]  /*0d90*/  ISETP.GE.OR P0, PT, R104, UR14, P0 ;  /* 0x0000000e68007c0c */ /* 0x000fe20008706670 */
[----:B------:R-:W-:Y:S01]  /*0da0*/  UMOV UR5, URZ ;  /* 0x000000ff00057c82 */ /* 0x000fe20008000000 */
[----:B------:R-:W-:Y:S01]  /*0db0*/  UMOV UR6, URZ ;  /* 0x000000ff00067c82 */ /* 0x000fe20008000000 */
[----:B------:R-:W-:Y:S01]  /*0dc0*/  UMOV UR7, URZ ;  /* 0x000000ff00077c82 */ /* 0x000fe20008000000 */
[----:B------:R-:W-:Y:S01]  /*0dd0*/  UMOV UR8, URZ ;  /* 0x000000ff00087c82 */ /* 0x000fe20008000000 */
[----:B------:R-:W-:Y:S01]  /*0de0*/  BSSY.RECONVERGENT B0, `(.L_x_6) ;  /* 0x000002b000007945 */ /* 0x000fe20003800200 */
[----:B------:R-:W-:Y:S02]  /*0df0*/  MOV R76, UR5 ;  /* 0x00000005004c7c02 */ /* 0x000fe40008000f00 */
[----:B------:R-:W-:-:S02]  /*0e00*/  MOV R77, UR6 ;  /* 0x00000006004d7c02 */ /* 0x000fc40008000f00 */
[----:B------:R-:W-:Y:S02]  /*0e10*/  MOV R78, UR7 ;  /* 0x00000007004e7c02 */ /* 0x000fe40008000f00 */
[----:B0-----:R-:W-:Y:S02]  /*0e20*/  MOV R75, UR8 ;  /* 0x00000008004b7c02 */ /* 0x001fe40008000f00 */
[----:B------:R-:W-:Y:S02]  /*0e30*/  MOV R74, UR7 ;  /* 0x00000007004a7c02 */ /* 0x000fe40008000f00 */
[----:B------:R-:W-:Y:S01]  /*0e40*/  MOV R79, UR8 ;  /* 0x00000008004f7c02 */ /* 0x000fe20008000f00 */
[----:B------:R-:W-:Y:S06]  /*0e50*/  @P0 BRA `(.L_x_7) ;  /* 0x00000000008c0947 */ /* 0x000fec0003800000 */
[C---:B------:R-:W-:Y:S02]  /*0e60*/  LOP3.LUT R4, R0.reuse, 0x1, RZ, 0xfc, !PT ;  /* 0x0000000100047812 */ /* 0x040fe400078efcff */
[C---:B------:R-:W-:Y:S02]  /*0e70*/  LOP3.LUT R72, R0.reuse, 0x2, RZ, 0xfc, !PT ;  /* 0x0000000200487812 */ /* 0x040fe400078efcff */
[----:B------:R-:W-:Y:S02]  /*0e80*/  LOP3.LUT R73, R0, 0x3, RZ, 0xfc, !PT ;  /* 0x0000000300497812 */ /* 0x000fe400078efcff */
[----:B------:R-:W-:Y:S02]  /*0e90*/  ISETP.GE.AND P0, PT, R4, UR16, PT ;  /* 0x0000001004007c0c */ /* 0x000fe4000bf06270 */
[----:B------:R-:W-:Y:S02]  /*0ea0*/  ISETP.GE.AND P1, PT, R72, UR16, PT ;  /* 0x0000001048007c0c */ /* 0x000fe4000bf26270 */
[----:B------:R-:W-:-:S02]  /*0eb0*/  IADD3 R4, PT, PT, R3, -0x1, RZ ;  /* 0xffffffff03047810 */ /* 0x000fc40007ffe0ff */
[C---:B------:R-:W-:Y:S02]  /*0ec0*/  IADD3 R95, PT, PT, R7.reuse, 0xa, RZ ;  /* 0x0000000a075f7810 */ /* 0x040fe40007ffe0ff */
[C---:B------:R-:W-:Y:S02]  /*0ed0*/  IADD3 R79, PT, PT, R7.reuse, 0x9, RZ ;  /* 0x00000009074f7810 */ /* 0x040fe40007ffe0ff */
[----:B------:R-:W-:Y:S02]  /*0ee0*/  IADD3 R77, PT, PT, R7, 0x8, RZ ;  /* 0x00000008074d7810 */ /* 0x000fe40007ffe0ff */
[----:B------:R-:W-:Y:S02]  /*0ef0*/  ISETP.GE.AND P5, PT, R73, UR16, PT ;  /* 0x0000001049007c0c */ /* 0x000fe4000bfa6270 */
[----:B------:R-:W-:Y:S02]  /*0f00*/  IADD3 R97, PT, PT, R7, 0xb, RZ ;  /* 0x0000000b07617810 */ /* 0x000fe40007ffe0ff */
[----:B------:R-:W-:-:S02]  /*0f10*/  ISETP.GE.OR P4, PT, R95, R4, P1 ;  /* 0x000000045f00720c */ /* 0x000fc40000f86670 */
[-C--:B------:R-:W-:Y:S02]  /*0f20*/  ISETP.GE.OR P2, PT, R79, R4.reuse, P0 ;  /* 0x000000044f00720c */ /* 0x080fe40000746670 */
[-C--:B------:R-:W-:Y:S02]  /*0f30*/  ISETP.GE.AND P1, PT, R77, R4.reuse, PT ;  /* 0x000000044d00720c */ /* 0x080fe40003f26270 */
[----:B------:R-:W-:Y:S02]  /*0f40*/  ISETP.GE.OR P0, PT, R97, R4, P5 ;  /* 0x000000046100720c */ /* 0x000fe40002f06670 */
[C---:B------:R-:W-:Y:S02]  /*0f50*/  ISETP.LT.OR P2, PT, R77.reuse, -0x1, P2 ;  /* 0xffffffff4d00780c */ /* 0x040fe40001741670 */
[C---:B------:R-:W-:Y:S02]  /*0f60*/  ISETP.LT.OR P1, PT, R77.reuse, RZ, P1 ;  /* 0x000000ff4d00720c */ /* 0x040fe40000f21670 */
[----:B------:R-:W-:-:S02]  /*0f70*/  ISETP.LT.OR P4, PT, R77, -0x2, P4 ;  /* 0xfffffffe4d00780c */ /* 0x000fc40002781670 */
[----:B------:R-:W-:Y:S02]  /*0f80*/  ISETP.LT.OR P0, PT, R77, -0x3, P0 ;  /* 0xfffffffd4d00780c */ /* 0x000fe40000701670 */
[----:B------:R-:W-:Y:S02]  /*0f90*/  MOV R78, UR7 ;  /* 0x00000007004e7c02 */ /* 0x000fe40008000f00 */
[----:B------:R-:W-:-:S03]  /*0fa0*/  MOV R76, UR5 ;  /* 0x00000005004c7c02 */ /* 0x000fc60008000f00 */
[----:B------:R-:W0:Y:S08]  /*0fb0*/  @!P2 LDC.64 R88, c[0x0][0x388] ;  /* 0x0000e200ff58ab82 */ /* 0x000e300000000a00 */
[----:B------:R-:W1:Y:S08]  /*0fc0*/  @!P1 LDC.64 R72, c[0x0][0x388] ;  /* 0x0000e200ff489b82 */ /* 0x000e700000000a00 */
[----:B------:R-:W2:Y:S08]  /*0fd0*/  @!P4 LDC.64 R90, c[0x0][0x388] ;  /* 0x0000e200ff5acb82 */ /* 0x000eb00000000a00 */
[----:B------:R-:W3:Y:S01]  /*0fe0*/  @!P0 LDC.64 R92, c[0x0][0x388] ;  /* 0x0000e200ff5c8b82 */ /* 0x000ee20000000a00 */
[----:B0-----:R-:W-:Y:S01]  /*0ff0*/  @!P2 IMAD.WIDE.U32 R88, R79, 0x4, R88 ;  /* 0x000000044f58a825 */ /* 0x001fe200078e0058 */
[----:B------:R-:W-:-:S03]  /*1000*/  MOV R79, UR8 ;  /* 0x00000008004f7c02 */ /* 0x000fc60008000f00 */
[----:B-1----:R-:W-:Y:S01]  /*1010*/  @!P1 IMAD.WIDE.U32 R72, R77, 0x4, R72 ;  /* 0x000000044d489825 */ /* 0x002fe200078e0048 */
[----:B------:R-:W-:-:S04]  /*1020*/  MOV R77, UR6 ;  /* 0x00000006004d7c02 */ /* 0x000fc80008000f00 */
[----:B------:R0:W5:Y:S01]  /*1030*/  @!P1 LDG.E R76, desc[UR12][R72.64] ;  /* 0x0000000c484c9981 */ /* 0x000162000c1e1900 */
[----:B--2---:R-:W-:-:S03]  /*1040*/  @!P4 IMAD.WIDE.U32 R90, R95, 0x4, R90 ;  /* 0x000000045f5ac825 */ /* 0x004fc600078e005a */
[----:B------:R0:W5:Y:S04]  /*1050*/  @!P2 LDG.E R77, desc[UR12][R88.64] ;  /* 0x0000000c584da981 */ /* 0x000168000c1e1900 */
[----:B------:R0:W5:Y:S01]  /*1060*/  @!P4 LDG.E R78, desc[UR12][R90.64] ;  /* 0x0000000c5a4ec981 */ /* 0x000162000c1e1900 */
[----:B---3--:R-:W-:-:S05]  /*1070*/  @!P0 IMAD.WIDE.U32 R92, R97, 0x4, R92 ;  /* 0x00000004615c8825 */ /* 0x008fca00078e005c */
[----:B------:R0:W5:Y:S02]  /*1080*/  @!P0 LDG.E R79, desc[UR12][R92.64] ;  /* 0x0000000c5c4f8981 */ /* 0x000164000c1e1900 */
.L_x_7:
[----:B------:R-:W-:Y:S05]  /*1090*/  BSYNC.RECONVERGENT B0 ;  /* 0x0000000000007941 */ /* 0x000fea0003800200 */
.L_x_6:
[----:B------:R-:W-:Y:S01]  /*10a0*/  BSSY.RECONVERGENT B0, `(.L_x_5) ;  /* 0x0000026000007945 */ /* 0x000fe20003800200 */
[----:B0-----:R-:W-:Y:S02]  /*10b0*/  MOV R73, UR6 ;  /* 0x0000000600497c02 */ /* 0x001fe40008000f00 */
[----:B------:R-:W-:Y:S01]  /*10c0*/  MOV R72, UR5 ;  /* 0x0000000500487c02 */ /* 0x000fe20008000f00 */
[----:B------:R-:W-:Y:S06]  /*10d0*/  @P3 BRA `(.L_x_8) ;  /* 0x0000000000883947 */ /* 0x000fec0003800000 */
[C---:B------:R-:W-:Y:S02]  /*10e0*/  LOP3.LUT R4, R0.reuse, 0x1, RZ, 0xfc, !PT ;  /* 0x0000000100047812 */ /* 0x040fe400078efcff */
[C---:B------:R-:W-:Y:S02]  /*10f0*/  LOP3.LUT R72, R0.reuse, 0x2, RZ, 0xfc, !PT ;  /* 0x0000000200487812 */ /* 0x040fe400078efcff */
[----:B------:R-:W-:Y:S02]  /*1100*/  LOP3.LUT R0, R0, 0x3, RZ, 0xfc, !PT ;  /* 0x0000000300007812 */ /* 0x000fe400078efcff */
[----:B------:R-:W-:Y:S02]  /*1110*/  ISETP.GE.AND P1, PT, R4, UR16, PT ;  /* 0x0000001004007c0c */ /* 0x000fe4000bf26270 */
[----:B------:R-:W-:Y:S02]  /*1120*/  ISETP.GE.AND P3, PT, R0, UR16, PT ;  /* 0x0000001000007c0c */ /* 0x000fe4000bf66270 */
[----:B------:R-:W-:-:S02]  /*1130*/  ISETP.GE.AND P2, PT, R72, UR16, PT ;  /* 0x0000001048007c0c */ /* 0x000fc4000bf46270 */
[----:B------:R-:W-:Y:S02]  /*1140*/  IADD3 R0, PT, PT, R3, -0x1, RZ ;  /* 0xffffffff03007810 */ /* 0x000fe40007ffe0ff */
[C---:B------:R-:W-:Y:S02]  /*1150*/  IADD3 R73, PT, PT, R7.reuse, 0x1, RZ ;  /* 0x0000000107497810 */ /* 0x040fe40007ffe0ff */
[C---:B------:R-:W-:Y:S02]  /*1160*/  IADD3 R75, PT, PT, R7.reuse, 0x2, RZ ;  /* 0x00000002074b7810 */ /* 0x040fe40007ffe0ff */
[----:B------:R-:W-:Y:S02]  /*1170*/  IADD3 R97, PT, PT, R7, 0x3, RZ ;  /* 0x0000000307617810 */ /* 0x000fe40007ffe0ff */
[-C--:B------:R-:W-:Y:S02]  /*1180*/  ISETP.GE.OR P1, PT, R73, R0.reuse, P1 ;  /* 0x000000004900720c */ /* 0x080fe40000f26670 */
[----:B------:R-:W-:-:S02]  /*1190*/  ISETP.GE.OR P2, PT, R75, R0, P2 ;  /* 0x000000004b00720c */ /* 0x000fc40001746670 */
[-C--:B------:R-:W-:Y:S02]  /*11a0*/  ISETP.GE.OR P3, PT, R97, R0.reuse, P3 ;  /* 0x000000006100720c */ /* 0x080fe40001f66670 */
[C---:B------:R-:W-:Y:S02]  /*11b0*/  ISETP.GE.AND P0, PT, R7.reuse, R0, PT ;  /* 0x000000000700720c */ /* 0x040fe40003f06270 */
[C---:B------:R-:W-:Y:S02]  /*11c0*/  ISETP.LT.OR P1, PT, R7.reuse, -0x1, P1 ;  /* 0xffffffff0700780c */ /* 0x040fe40000f21670 */
[C---:B------:R-:W-:Y:S02]  /*11d0*/  ISETP.LT.OR P2, PT, R7.reuse, -0x2, P2 ;  /* 0xfffffffe0700780c */ /* 0x040fe40001741670 */
[C---:B------:R-:W-:Y:S02]  /*11e0*/  ISETP.LT.OR P3, PT, R7.reuse, -0x3, P3 ;  /* 0xfffffffd0700780c */ /* 0x040fe40001f61670 */
[----:B------:R-:W-:-:S02]  /*11f0*/  ISETP.LT.OR P0, PT, R7, RZ, P0 ;  /* 0x000000ff0700720c */ /* 0x000fc40000701670 */
        /* <DEDUP_REMOVED lines=9> */
[----:B------:R-:W-:Y:S02]  /*1290*/  MOV R75, UR8 ;  /* 0x00000008004b7c02 */ /* 0x000fe40008000f00 */
[----:B------:R0:W5:Y:S04]  /*12a0*/  @!P1 LDG.E R73, desc[UR12][R90.64] ;  /* 0x0000000c5a499981 */ /* 0x000168000c1e1900 */
[----:B------:R0:W5:Y:S01]  /*12b0*/  @!P2 LDG.E R74, desc[UR12][R92.64] ;  /* 0x0000000c5c4aa981 */ /* 0x000162000c1e1900 */
[----:B--2---:R-:W-:-:S05]  /*12c0*/  @!P3 IMAD.WIDE.U32 R94, R97, 0x4, R94 ;  /* 0x00000004615eb825 */ /* 0x004fca00078e005e */
[----:B------:R0:W5:Y:S01]  /*12d0*/  @!P3 LDG.E R75, desc[UR12][R94.64] ;  /* 0x0000000c5e4bb981 */ /* 0x000162000c1e1900 */
[----:B---3--:R-:W-:-:S05]  /*12e0*/  @!P0 IMAD.WIDE.U32 R88, R7, 0x4, R88 ;  /* 0x0000000407588825 */ /* 0x008fca00078e0058 */
[----:B------:R0:W5:Y:S02]  /*12f0*/  @!P0 LDG.E R72, desc[UR12][R88.64] ;  /* 0x0000000c58488981 */ /* 0x000164000c1e1900 */
.L_x_8:
[----:B------:R-:W-:Y:S05]  /*1300*/  BSYNC.RECONVERGENT B0 ;  /* 0x0000000000007941 */ /* 0x000fea0003800200 */
.L_x_5:
[----:B------:R-:W3:Y:S01]  /*1310*/  S2R R0, SR_TID.X ;  /* 0x0000000000007919 */ /* 0x000ee20000002100 */
[----:B------:R-:W4:Y:S01]  /*1320*/  S2UR UR6, SR_CgaCtaId ;  /* 0x00000000000679c3 */ /* 0x000f220000008800 */
[----:B------:R-:W-:Y:S02]  /*1330*/  UMOV UR5, 0x400 ;  /* 0x0000040000057882 */ /* 0x000fe40000000000 */
[----:B----4-:R-:W-:-:S04]  /*1340*/  ULEA UR5, UR6, UR5, 0x18 ;  /* 0x0000000506057291 */ /* 0x010fc8000f8ec0ff */
[----:B------:R-:W-:Y:S01]  /*1350*/  UIMAD UR6, UR4, 0x2100, UR5 ;  /* 0x00002100040678a4 */ /* 0x000fe2000f8e0205 */
[C---:B---3--:R-:W-:Y:S02]  /*1360*/  SHF.L.U32 R105, R0.reuse, 0x1, RZ ;  /* 0x0000000100697819 */ /* 0x048fe400000006ff */
[----:B------:R-:W-:Y:S02]  /*1370*/  SHF.L.U32 R4, R0, 0x4, RZ ;  /* 0x0000000400047819 */ /* 0x000fe400000006ff */
[----:B------:R-:W-:Y:S02]  /*1380*/  LOP3.LUT R105, R105, 0x7e0, RZ, 0xc0, !PT ;  /* 0x000007e069697812 */ /* 0x000fe400078ec0ff */
[----:B------:R-:W-:-:S03]  /*1390*/  LOP3.LUT R4, R4, 0xf0, RZ, 0xc0, !PT ;  /* 0x000000f004047812 */ /* 0x000fc600078ec0ff */
[----:B0-----:R-:W-:Y:S04]  /*13a0*/  LDS.128 R88, [R105+UR6] ;  /* 0x0000000669587984 */ /* 0x001fe80008000c00 */
[----:B------:R-:W0:Y:S04]  /*13b0*/  LDS.128 R92, [R4+UR6+0x4200] ;  /* 0x00420006045c7984 */ /* 0x000e280008000c00 */
[----:B------:R-:W3:Y:S04]  /*13c0*/  LDS.128 R96, [R105+UR6+0x10] ;  /* 0x0000100669607984 */ /* 0x000ee80008000c00 */
[----:B------:R-:W4:Y:S01]  /*13d0*/  LDS.128 R100, [R4+UR6+0x4300] ;  /* 0x0043000604647984 */ /* 0x000f220008000c00 */
[-C--:B0-----:R-:W-:Y:S01]  /*13e0*/  FFMA R106, R88, R92.reuse, R16 ;  /* 0x0000005c586a7223 */ /* 0x081fe20000000010 */
[-C--:B------:R-:W-:Y:S01]  /*13f0*/  FFMA R107, R89, R92.reuse, R24 ;  /* 0x0000005c596b7223 */ /* 0x080fe20000000018 */
[-C--:B------:R-:W-:Y:S01]  /*1400*/  FFMA R108, R90, R92.reuse, R32 ;  /* 0x0000005c5a6c7223 */ /* 0x080fe20000000020 */
[-C--:B------:R-:W-:Y:S01]  /*1410*/  FFMA R40, R91, R92.reuse, R40 ;  /* 0x0000005c5b287223 */ /* 0x080fe20000000028 */
[-C--:B---3--:R-:W-:Y:S01]  /*1420*/  FFMA R48, R96, R92.reuse, R48 ;  /* 0x0000005c60307223 */ /* 0x088fe20000000030 */
[-C--:B------:R-:W-:Y:S01]  /*1430*/  FFMA R56, R97, R92.reuse, R56 ;  /* 0x0000005c61387223 */ /* 0x080fe20000000038 */
[-C--:B------:R-:W-:Y:S01]  /*1440*/  FFMA R64, R98, R92.reuse, R64 ;  /* 0x0000005c62407223 */ /* 0x080fe20000000040 */
[----:B------:R-:W-:Y:S01]  /*1450*/  FFMA R12, R99, R92, R12 ;  /* 0x0000005c630c7223 */ /* 0x000fe2000000000c */
[-C--:B------:R-:W-:Y:S01]  /*1460*/  FFMA R92, R88, R93.reuse, R17 ;  /* 0x0000005d585c7223 */ /* 0x080fe20000000011 */
[-C--:B------:R-:W-:Y:S01]  /*1470*/  FFMA R109, R89, R93.reuse, R25 ;  /* 0x0000005d596d7223 */ /* 0x080fe20000000019 */
[-C--:B------:R-:W-:Y:S01]  /*1480*/  FFMA R110, R90, R93.reuse, R33 ;  /* 0x0000005d5a6e7223 */ /* 0x080fe20000000021 */
[-C--:B------:R-:W-:Y:S01]  /*1490*/  FFMA R41, R91, R93.reuse, R41 ;  /* 0x0000005d5b297223 */ /* 0x080fe20000000029 */
[-C--:B------:R-:W-:Y:S01]  /*14a0*/  FFMA R49, R96, R93.reuse, R49 ;  /* 0x0000005d60317223 */ /* 0x080fe20000000031 */
        /* <DEDUP_REMOVED lines=14> */
[----:B------:R-:W-:Y:S01]  /*1590*/  LDS.128 R16, [R105+UR6+0x210] ;  /* 0x0002100669107984 */ /* 0x000fe20008000c00 */
[-C--:B------:R-:W-:Y:S01]  /*15a0*/  FFMA R43, R91, R95.reuse, R43 ;  /* 0x0000005f5b2b7223 */ /* 0x080fe2000000002b */
[-C--:B------:R-:W-:Y:S01]  /*15b0*/  FFMA R51, R96, R95.reuse, R51 ;  /* 0x0000005f60337223 */ /* 0x080fe20000000033 */
[-C--:B------:R-:W-:Y:S01]  /*15c0*/  FFMA R59, R97, R95.reuse, R59 ;  /* 0x0000005f613b7223 */ /* 0x080fe2000000003b */
[----:B------:R-:W0:Y:S01]  /*15d0*/  LDS.128 R24, [R4+UR6+0x4410] ;  /* 0x0044100604187984 */ /* 0x000e220008000c00 */
[-C--:B------:R-:W-:Y:S01]  /*15e0*/  FFMA R67, R98, R95.reuse, R67 ;  /* 0x0000005f62437223 */ /* 0x080fe20000000043 */
[----:B------:R-:W-:Y:S01]  /*15f0*/  FFMA R15, R99, R95, R15 ;  /* 0x0000005f630f7223 */ /* 0x000fe2000000000f */
[C---:B----4-:R-:W-:Y:S01]  /*1600*/  FFMA R95, R88.reuse, R100, R20 ;  /* 0x00000064585f7223 */ /* 0x050fe20000000014 */
[----:B------:R-:W3:Y:S01]  /*1610*/  LDS.128 R32, [R105+UR6+0x220] ;  /* 0x0002200669207984 */ /* 0x000ee20008000c00 */
[C---:B------:R-:W-:Y:S01]  /*1620*/  FFMA R115, R88.reuse, R101, R21 ;  /* 0x0000006558737223 */ /* 0x040fe20000000015 */
[C---:B------:R-:W-:Y:S01]  /*1630*/  FFMA R116, R88.reuse, R102, R22 ;  /* 0x0000006658747223 */ /* 0x040fe20000000016 */
[----:B------:R-:W-:Y:S01]  /*1640*/  FFMA R88, R88, R103, R23 ;  /* 0x0000006758587223 */ /* 0x000fe20000000017 */
[C---:B------:R-:W-:Y:S01]  /*1650*/  FFMA R117, R89.reuse, R100, R28 ;  /* 0x0000006459757223 */ /* 0x040fe2000000001c */
[----:B------:R-:W4:Y:S01]  /*1660*/  LDS.128 R20, [R4+UR6+0x4510] ;  /* 0x0045100604147984 */ /* 0x000f220008000c00 */
[CC--:B------:R-:W-:Y:S01]  /*1670*/  FFMA R118, R89.reuse, R101.reuse, R29 ;  /* 0x0000006559767223 */ /* 0x0c0fe2000000001d */
[----:B------:R-:W-:Y:S01]  /*1680*/  FFMA R119, R89, R102, R30 ;  /* 0x0000006659777223 */ /* 0x000fe2000000001e */
[C---:B------:R-:W-:Y:S01]  /*1690*/  FFMA R120, R90.reuse, R100, R36 ;  /* 0x000000645a787223 */ /* 0x040fe20000000024 */
        /* <DEDUP_REMOVED lines=15> */
[C---:B------:R-:W-:Y:S01]  /*1790*/  FFMA R101, R99.reuse, R101, R9 ;  /* 0x0000006563657223 */ /* 0x040fe20000000009 */
[----:B------:R-:W-:Y:S01]  /*17a0*/  FFMA R102, R99, R102, R10 ;  /* 0x0000006663667223 */ /* 0x000fe2000000000a */
[-C--:B------:R-:W-:Y:S01]  /*17b0*/  FFMA R89, R89, R103.reuse, R31 ;  /* 0x0000006759597223 */ /* 0x080fe2000000001f */
[-C--:B------:R-:W-:Y:S01]  /*17c0*/  FFMA R99, R99, R103.reuse, R11 ;  /* 0x0000006763637223 */ /* 0x080fe2000000000b */
[----:B------:R-:W-:Y:S01]  /*17d0*/  LDS.128 R28, [R4+UR6+0x4620] ;  /* 0x00462006041c7984 */ /* 0x000fe20008000c00 */
[-C--:B------:R-:W-:Y:S01]  /*17e0*/  FFMA R90, R90, R103.reuse, R39 ;  /* 0x000000675a5a7223 */ /* 0x080fe20000000027 */
[-C--:B------:R-:W-:Y:S01]  /*17f0*/  FFMA R47, R91, R103.reuse, R47 ;  /* 0x000000675b2f7223 */ /* 0x080fe2000000002f */
[-C--:B------:R-:W-:Y:S01]  /*1800*/  FFMA R55, R96, R103.reuse, R55 ;  /* 0x0000006760377223 */ /* 0x080fe20000000037 */
[----:B------:R-:W1:Y:S01]  /*1810*/  LDS.128 R8, [R105+UR6+0x420] ;  /* 0x0004200669087984 */ /* 0x000e620008000c00 */
[-C--:B------:R-:W-:Y:S01]  /*1820*/  FFMA R63, R97, R103.reuse, R63 ;  /* 0x00000067613f7223 */ /* 0x080fe2000000003f */
[----:B------:R-:W-:Y:S01]  /*1830*/  FFMA R71, R98, R103, R71 ;  /* 0x0000006762477223 */ /* 0x000fe20000000047 */
[-C--:B0-----:R-:W-:Y:S01]  /*1840*/  FFMA R106, R16, R24.reuse, R106 ;  /* 0x00000018106a7223 */ /* 0x081fe2000000006a */
[-C--:B------:R-:W-:Y:S01]  /*1850*/  FFMA R107, R17, R24.reuse, R107 ;  /* 0x00000018116b7223 */ /* 0x080fe2000000006b */
[-C--:B------:R-:W-:Y:S01]  /*1860*/  FFMA R108, R18, R24.reuse, R108 ;  /* 0x00000018126c7223 */ /* 0x080fe2000000006c */
[-C--:B------:R-:W-:Y:S01]  /*1870*/  FFMA R40, R19, R24.reuse, R40 ;  /* 0x0000001813287223 */ /* 0x080fe20000000028 */
[-C--:B---3--:R-:W-:Y:S01]  /*1880*/  FFMA R48, R32, R24.reuse, R48 ;  /* 0x0000001820307223 */ /* 0x088fe20000000030 */
        /* <DEDUP_REMOVED lines=23> */
[C---:B------:R-:W-:Y:S01]  /*1a00*/  FFMA R24, R35.reuse, R24, R12 ;  /* 0x0000001823187223 */ /* 0x040fe2000000000c */
[C---:B------:R-:W-:Y:S01]  /*1a10*/  FFMA R25, R35.reuse, R25, R13 ;  /* 0x0000001923197223 */ /* 0x040fe2000000000d */
[C---:B------:R-:W-:Y:S01]  /*1a20*/  FFMA R26, R35.reuse, R26, R14 ;  /* 0x0000001a231a7223 */ /* 0x040fe2000000000e */
[----:B------:R-:W-:Y:S01]  /*1a30*/  FFMA R27, R35, R27, R15 ;  /* 0x0000001b231b7223 */ /* 0x000fe2000000000f */
[C---:B----4-:R-:W-:Y:S01]  /*1a40*/  FFMA R95, R16.reuse, R20, R95 ;  /* 0x00000014105f7223 */ /* 0x050fe2000000005f */
[----:B------:R-:W0:Y:S01]  /*1a50*/  LDS.128 R12, [R4+UR6+0x4720] ;  /* 0x00472006040c7984 */ /* 0x000e220008000c00 */
[C---:B------:R-:W-:Y:S01]  /*1a60*/  FFMA R115, R16.reuse, R21, R115 ;  /* 0x0000001510737223 */ /* 0x040fe20000000073 */
[C---:B------:R-:W-:Y:S01]  /*1a70*/  FFMA R116, R16.reuse, R22, R116 ;  /* 0x0000001610747223 */ /* 0x040fe20000000074 */
[----:B------:R-:W-:Y:S01]  /*1a80*/  FFMA R88, R16, R23, R88 ;  /* 0x0000001710587223 */ /* 0x000fe20000000058 */
[C---:B------:R-:W-:Y:S01]  /*1a90*/  FFMA R117, R17.reuse, R20, R117 ;  /* 0x0000001411757223 */ /* 0x040fe20000000075 */
        /* <DEDUP_REMOVED lines=27> */
[-C--:B-1----:R-:W-:Y:S01]  /*1c50*/  FFMA R106, R8, R28.reuse, R106 ;  /* 0x0000001c086a7223 */ /* 0x082fe2000000006a */
[-C--:B------:R-:W-:Y:S01]  /*1c60*/  FFMA R107, R9, R28.reuse, R107 ;  /* 0x0000001c096b7223 */ /* 0x080fe2000000006b */
[-C--:B------:R-:W-:Y:S01]  /*1c70*/  FFMA R108, R10, R28.reuse, R108 ;  /* 0x0000001c0a6c7223 */ /* 0x080fe2000000006c */
[----:B------:R-:W-:Y:S01]  /*1c80*/  FFMA R40, R11, R28, R40 ;  /* 0x0000001c0b287223 */ /* 0x000fe20000000028 */
[-C--:B------:R-:W-:Y:S01]  /*1c90*/  FFMA R92, R8, R29.reuse, R92 ;  /* 0x0000001d085c7223 */ /* 0x080fe2000000005c */
        /* <DEDUP_REMOVED lines=11> */
[C---:B0-----:R-:W-:Y:S01]  /*1d50*/  FFMA R95, R8.reuse, R12, R95 ;  /* 0x0000000c085f7223 */ /* 0x041fe2000000005f */
        /* <DEDUP_REMOVED lines=15> */
[----:B------:R-:W0:Y:S04]  /*1e50*/  LDS.128 R36, [R105+UR6+0x430] ;  /* 0x0004300669247984 */ /* 0x000e280008000c00 */
[----:B------:R-:W-:Y:S04]  /*1e60*/  LDS.128 R16, [R105+UR6+0x630] ;  /* 0x0006300669107984 */ /* 0x000fe80008000c00 */
[----:B------:R-:W1:Y:S04]  /*1e70*/  LDS.128 R20, [R4+UR6+0x4830] ;  /* 0x0048300604147984 */ /* 0x000e680008000c00 */
[----:B------:R-:W3:Y:S04]  /*1e80*/  LDS.128 R8, [R4+UR6+0x4930] ;  /* 0x0049300604087984 */ /* 0x000ee80008000c00 */
[----:B------:R-:W4:Y:S01]  /*1e90*/  LDS.128 R32, [R105+UR6+0x640] ;  /* 0x0006400669207984 */ /* 0x000f220008000c00 */
[-C--:B0-----:R-:W-:Y:S01]  /*1ea0*/  FFMA R48, R36, R28.reuse, R48 ;  /* 0x0000001c24307223 */ /* 0x081fe20000000030 */
        /* <DEDUP_REMOVED lines=47> */
[C---:B---3--:R-:W-:Y:S01]  /*21a0*/  FFMA R95, R16.reuse, R8, R95 ;  /* 0x00000008105f7223 */ /* 0x048fe2000000005f */
        /* <DEDUP_REMOVED lines=15> */
[----:B------:R-:W-:Y:S01]  /*22a0*/  LDS.128 R12, [R105+UR6+0x840] ;  /* 0x00084006690c7984 */ /* 0x000fe20008000c00 */
[-C--:B----4-:R-:W-:Y:S01]  /*22b0*/  FFMA R48, R32, R20.reuse, R48 ;  /* 0x0000001420307223 */ /* 0x090fe20000000030 */
[-C--:B------:R-:W-:Y:S01]  /*22c0*/  FFMA R56, R33, R20.reuse, R56 ;  /* 0x0000001421387223 */ /* 0x080fe20000000038 */
[-C--:B------:R-:W-:Y:S01]  /*22d0*/  FFMA R64, R34, R20.reuse, R64 ;  /* 0x0000001422407223 */ /* 0x080fe20000000040 */
[----:B------:R-:W0:Y:S01]  /*22e0*/  LDS.128 R28, [R4+UR6+0x4a40] ;  /* 0x004a4006041c7984 */ /* 0x000e220008000c00 */
[----:B------:R-:W-:Y:S01]  /*22f0*/  FFMA R24, R35, R20, R24 ;  /* 0x0000001423187223 */ /* 0x000fe20000000018 */
[-C--:B------:R-:W-:Y:S01]  /*2300*/  FFMA R49, R32, R21.reuse, R49 ;  /* 0x0000001520317223 */ /* 0x080fe20000000031 */
[-C--:B------:R-:W-:Y:S01]  /*2310*/  FFMA R57, R33, R21.reuse, R57 ;  /* 0x0000001521397223 */ /* 0x080fe20000000039 */
[----:B------:R-:W1:Y:S01]  /*2320*/  LDS.128 R16, [R4+UR6+0x4b40] ;  /* 0x004b400604107984 */ /* 0x000e620008000c00 */
        /* <DEDUP_REMOVED lines=26> */
[----:B------:R-:W3:Y:S04]  /*24d0*/  LDS.128 R36, [R105+UR6+0x850] ;  /* 0x0008500669247984 */ /* 0x000ee80008000c00 */
[----:B------:R-:W-:Y:S04]  /*24e0*/  LDS.128 R8, [R105+UR6+0xa50] ;  /* 0x000a500669087984 */ /* 0x000fe80008000c00 */
        /* <DEDUP_REMOVED lines=17> */
[C---:B-1----:R-:W-:Y:S01]  /*2600*/  FFMA R95, R12.reuse, R16, R95 ;  /* 0x000000100c5f7223 */ /* 0x042fe2000000005f */
        /* <DEDUP_REMOVED lines=15> */
[-C--:B---3--:R-:W-:Y:S01]  /*2700*/  FFMA R48, R36, R28.reuse, R48 ;  /* 0x0000001c24307223 */ /* 0x088fe20000000030 */
[----:B------:R-:W0:Y:S01]  /*2710*/  LDS.128 R12, [R4+UR6+0x4d50] ;  /* 0x004d5006040c7984 */ /* 0x000e220008000c00 */
        /* <DEDUP_REMOVED lines=31> */
[-C--:B----4-:R-:W-:Y:S01]  /*2910*/  FFMA R106, R8, R20.reuse, R106 ;  /* 0x00000014086a7223 */ /* 0x090fe2000000006a */
        /* <DEDUP_REMOVED lines=525> */
[----:B------:R-:W3:Y:S01]  /*49f0*/  LDS.128 R32, [R105+UR6+0x1ae0] ;  /* 0x001ae00669207984 */ /* 0x000ee20008000c00 */
        /* <DEDUP_REMOVED lines=53> */
[-C--:B---3--:R-:W-:Y:S01]  /*4d50*/  FFMA R48, R32, R20.reuse, R48 ;  /* 0x0000001420307223 */ /* 0x088fe20000000030 */
[-C--:B------:R-:W-:Y:S01]  /*4d60*/  FFMA R56, R33, R20.reuse, R56 ;  /* 0x0000001421387223 */ /* 0x080fe20000000038 */
[-C--:B------:R-:W-:Y:S01]  /*4d70*/  FFMA R64, R34, R20.reuse, R64 ;  /* 0x0000001422407223 */ /* 0x080fe20000000040 */
[----:B------:R-:W0:Y:S01]  /*4d80*/  LDS.128 R12, [R4+UR6+0x5fe0] ;  /* 0x005fe006040c7984 */ /* 0x000e220008000c00 */
        /* <DEDUP_REMOVED lines=25> */
[----:B------:R-:W-:Y:S01]  /*4f20*/  LDS.128 R44, [R105+UR6+0x1ef0] ;  /* 0x001ef006692c7984 */ /* 0x000fe20008000c00 */
[-C--:B------:R-:W-:Y:S01]  /*4f30*/  FFMA R94, R8, R31.reuse, R94 ;  /* 0x0000001f085e7223 */ /* 0x080fe2000000005e */
[-C--:B------:R-:W-:Y:S01]  /*4f40*/  FFMA R113, R9, R31.reuse, R113 ;  /* 0x0000001f09717223 */ /* 0x080fe20000000071 */
[-C--:B------:R-:W-:Y:S01]  /*4f50*/  FFMA R114, R10, R31.reuse, R114 ;  /* 0x0000001f0a727223 */ /* 0x080fe20000000072 */
[----:B------:R-:W-:Y:S01]  /*4f60*/  LDS.128 R88, [R105+UR6+0x1f00] ;  /* 0x001f000669587984 */ /* 0x000fe20008000c00 */
[----:B------:R-:W-:Y:S01]  /*4f70*/  FFMA R43, R11, R31, R43 ;  /* 0x0000001f0b2b7223 */ /* 0x000fe2000000002b */
[C---:B------:R-:W-:Y:S01]  /*4f80*/  FFMA R52, R32.reuse, R16, R52 ;  /* 0x0000001020347223 */ /* 0x040fe20000000034 */
[C---:B------:R-:W-:Y:S01]  /*4f90*/  FFMA R53, R32.reuse, R17, R53 ;  /* 0x0000001120357223 */ /* 0x040fe20000000035 */
[----:B------:R-:W1:Y:S01]  /*4fa0*/  LDS.128 R20, [R4+UR6+0x60f0] ;  /* 0x0060f00604147984 */ /* 0x000e620008000c00 */
[C---:B------:R-:W-:Y:S01]  /*4fb0*/  FFMA R54, R32.reuse, R18, R54 ;  /* 0x0000001220367223 */ /* 0x040fe20000000036 */
[----:B------:R-:W-:Y:S01]  /*4fc0*/  FFMA R55, R32, R19, R55 ;  /* 0x0000001320377223 */ /* 0x000fe20000000037 */
[C---:B------:R-:W-:Y:S01]  /*4fd0*/  FFMA R60, R33.reuse, R16, R60 ;  /* 0x00000010213c7223 */ /* 0x040fe2000000003c */
[C---:B------:R-:W-:Y:S01]  /*4fe0*/  FFMA R61, R33.reuse, R17, R61 ;  /* 0x00000011213d7223 */ /* 0x040fe2000000003d */
        /* <DEDUP_REMOVED lines=17> */
[----:B------:R-:W-:Y:S01]  /*5100*/  FFMA R63, R33, R19, R63 ;  /* 0x00000013213f7223 */ /* 0x000fe2000000003f */
[----:B------:R-:W0:Y:S01]  /*5110*/  LDS.128 R8, [R4+UR6+0x61f0] ;  /* 0x0061f00604087984 */ /* 0x000e220008000c00 */
        /* <DEDUP_REMOVED lines=8> */
[-C--:B------:R-:W-:Y:S01]  /*51a0*/  FFMA R48, R36, R28.reuse, R48 ;  /* 0x0000001c24307223 */ /* 0x080fe20000000030 */
[CC--:B------:R-:W-:Y:S01]  /*51b0*/  FFMA R56, R37.reuse, R28.reuse, R56 ;  /* 0x0000001c25387223 */ /* 0x0c0fe20000000038 */
        /* <DEDUP_REMOVED lines=94> */
[----:B------:R-:W-:Y:S06]  /*57a0*/  BRA.U UP0, `(.L_x_9) ;  /* 0x00000001005c7547 */ /* 0x000fec000b800000 */
[----:B------:R-:W-:Y:S01]  /*57b0*/  SHF.L.U32 R88, R0, 0x2, RZ ;  /* 0x0000000200587819 */ /* 0x000fe200000006ff */
[----:B------:R-:W-:Y:S01]  /*57c0*/  ULOP3.LUT UR6, UR4, 0x1, URZ, 0x3c, !UPT ;  /* 0x0000000104067892 */ /* 0x000fe2000f8e3cff */
[--C-:B------:R-:W-:Y:S02]  /*57d0*/  SHF.R.U32.HI R4, RZ, 0x2, R0.reuse ;  /* 0x00000002ff047819 */ /* 0x100fe40000011600 */
[C---:B------:R-:W-:Y:S02]  /*57e0*/  LOP3.LUT R89, R88.reuse, 0xc, RZ, 0xc0, !PT ;  /* 0x0000000c58597812 */ /* 0x040fe400078ec0ff */
[----:B------:R-:W-:Y:S02]  /*57f0*/  SHF.R.U32.HI R90, RZ, 0x5, R0 ;  /* 0x00000005ff5a7819 */ /* 0x000fe40000011600 */
[----:B------:R-:W-:Y:S01]  /*5800*/  LOP3.LUT R91, R88, 0x7c, RZ, 0xc0, !PT ;  /* 0x0000007c585b7812 */ /* 0x000fe200078ec0ff */
[----:B------:R-:W-:Y:S01]  /*5810*/  IMAD R4, R89, 0x84, R4 ;  /* 0x0000008459047824 */ /* 0x000fe200078e0204 */
[----:B------:R-:W-:-:S03]  /*5820*/  MOV R89, UR6 ;  /* 0x0000000600597c02 */ /* 0x000fc60008000f00 */
[----:B------:R-:W-:Y:S01]  /*5830*/  IMAD R90, R90, 0x84, R91 ;  /* 0x000000845a5a7824 */ /* 0x000fe200078e025b */
[----:B------:R-:W-:-:S04]  /*5840*/  LEA R4, R4, UR5, 0x2 ;  /* 0x0000000504047c11 */ /* 0x000fc8000f8e10ff */
[----:B------:R-:W-:Y:S01]  /*5850*/  LEA R88, R90, UR5, 0x2 ;  /* 0x000000055a587c11 */ /* 0x000fe2000f8e10ff */
[----:B------:R-:W-:-:S04]  /*5860*/  IMAD R4, R89, 0x2100, R4 ;  /* 0x0000210059047824 */ /* 0x000fc800078e0204 */
[----:B------:R-:W-:Y:S01]  /*5870*/  IMAD R88, R89, 0x2100, R88 ;  /* 0x0000210059587824 */ /* 0x000fe200078e0258 */
[----:B-----5:R0:W-:Y:S04]  /*5880*/  STS [R4], R84 ;  /* 0x0000005404007388 */ /* 0x0201e80000000800 */
[----:B------:R0:W-:Y:S04]  /*5890*/  STS [R4+0x210], R85 ;  /* 0x0002105504007388 */ /* 0x0001e80000000800 */
[----:B------:R0:W-:Y:S04]  /*58a0*/  STS [R4+0x420], R86 ;  /* 0x0004205604007388 */ /* 0x0001e80000000800 */
[----:B------:R0:W-:Y:S04]  /*58b0*/  STS [R4+0x630], R87 ;  /* 0x0006305704007388 */ /* 0x0001e80000000800 */
[----:B------:R0:W-:Y:S04]  /*58c0*/  STS [R4+0x100], R80 ;  /* 0x0001005004007388 */ /* 0x0001e80000000800 */
[----:B------:R0:W-:Y:S04]  /*58d0*/  STS [R4+0x310], R81 ;  /* 0x0003105104007388 */ /* 0x0001e80000000800 */
[----:B------:R0:W-:Y:S04]  /*58e0*/  STS [R4+0x520], R82 ;  /* 0x0005205204007388 */ /* 0x0001e80000000800 */
[----:B------:R0:W-:Y:S04]  /*58f0*/  STS [R4+0x730], R83 ;  /* 0x0007305304007388 */ /* 0x0001e80000000800 */
[----:B------:R0:W-:Y:S04]  /*5900*/  STS.128 [R88+0x4200], R76 ;  /* 0x0042004c58007388 */ /* 0x0001e80000000c00 */
[----:B------:R0:W-:Y:S02]  /*5910*/  STS.128 [R88+0x5280], R72 ;  /* 0x0052804858007388 */ /* 0x0001e40000000c00 */
.L_x_9:
[----:B------:R-:W-:Y:S01]  /*5920*/  BAR.SYNC.DEFER_BLOCKING 0x0 ;  /* 0x0000000000007b1d */ /* 0x000fe20000010000 */
[----:B------:R-:W-:Y:S01]  /*5930*/  UISETP.GE.AND UP0, UPT, UR11, UR14, UPT ;  /* 0x0000000e0b00728c */ /* 0x000fe2000bf06270 */
[----:B------:R-:W-:Y:S01]  /*5940*/  IADD3 R104, PT, PT, R104, 0x10, RZ ;  /* 0x0000001068687810 */ /* 0x000fe20007ffe0ff */
[----:B------:R-:W-:Y:S01]  /*5950*/  ULOP3.LUT UR4, UR4, 0x1, URZ, 0x3c, !UPT ;  /* 0x0000000104047892 */ /* 0x000fe2000f8e3cff */
[----:B------:R-:W-:Y:S01]  /*5960*/  IADD3 R7, PT, PT, R7, -0x10, RZ ;  /* 0xfffffff007077810 */ /* 0x000fe20007ffe0ff */
[----:B------:R-:W-:Y:S01]  /*5970*/  UIADD3 UR10, UPT, UPT, UR10, 0x10, URZ ;  /* 0x000000100a0a7890 */ /* 0x000fe2000fffe0ff */
[----:B------:R-:W-:Y:S02]  /*5980*/  IADD3 R6, PT, PT, R6, 0x10, RZ ;  /* 0x0000001006067810 */ /* 0x000fe40007ffe0ff */
[----:B------:R-:W-:Y:S02]  /*5990*/  IADD3 R5, PT, PT, R5, 0x10, RZ ;  /* 0x0000001005057810 */ /* 0x000fe40007ffe0ff */
[----:B------:R-:W-:Y:S01]  /*59a0*/  IADD3 R2, PT, PT, R2, 0x10, RZ ;  /* 0x0000001002027810 */ /* 0x000fe20007ffe0ff */
[----:B------:R-:W-:Y:S06]  /*59b0*/  BRA.U !UP0, `(.L_x_10) ;  /* 0xffffffb1086c7547 */ /* 0x000fec000b83ffff */
.L_x_4:
[----:B0-----:R-:W0:Y:S01]  /*59c0*/  S2R R4, SR_CTAID.X ;  /* 0x0000000000047919 */ /* 0x001e220000002500 */
[----:B------:R-:W3:Y:S01]  /*59d0*/  LDC.64 R2, c[0x0][0x398] ;  /* 0x0000e600ff027b82 */ /* 0x000ee20000000a00 */
[----:B------:R-:W-:Y:S01]  /*59e0*/  SHF.L.U32 R7, R0, 0x2, RZ ;  /* 0x0000000200077819 */ /* 0x000fe200000006ff */
[----:B-1----:R-:W1:Y:S01]  /*59f0*/  S2R R6, SR_CTAID.Y ;  /* 0x0000000000067919 */ /* 0x002e620000002600 */
[----:B------:R-:W-:-:S04]  /*5a00*/  SHF.R.U32.HI R0, RZ, 0x1, R0 ;  /* 0x00000001ff007819 */ /* 0x000fc80000011600 */
[----:B------:R-:W-:Y:S02]  /*5a10*/  LOP3.LUT R0, R0, 0x1f8, RZ, 0xc0, !PT ;  /* 0x000001f800007812 */ /* 0x000fe400078ec0ff */
[C---:B0-----:R-:W-:Y:S02]  /*5a20*/  SHF.L.U32 R5, R4.reuse, 0x7, RZ ;  /* 0x0000000704057819 */ /* 0x041fe400000006ff */
[----:B-----5:R-:W-:Y:S02]  /*5a30*/  SHF.L.U32 R73, R4, 0x4, RZ ;  /* 0x0000000404497819 */ /* 0x020fe400000006ff */
[----:B------:R-:W-:Y:S02]  /*5a40*/  LOP3.LUT R4, R7, 0x3c, RZ, 0xc0, !PT ;  /* 0x0000003c07047812 */ /* 0x000fe400078ec0ff */
[----:B------:R-:W-:Y:S02]  /*5a50*/  LOP3.LUT R5, R5, 0x380, RZ, 0xc0, !PT ;  /* 0x0000038005057812 */ /* 0x000fe400078ec0ff */
[----:B------:R-:W-:-:S02]  /*5a60*/  LOP3.LUT R78, R4, 0xffffff80, R73, 0xf8, !PT ;  /* 0xffffff80044e7812 */ /* 0x000fc400078ef849 */
[----:B-1----:R-:W-:Y:S02]  /*5a70*/  LEA R5, R6, R5, 0xa ;  /* 0x0000000506057211 */ /* 0x002fe400078e50ff */
[CC--:B---3--:R-:W-:Y:S02]  /*5a80*/  ISETP.GE.U32.AND P2, PT, R78.reuse, R3.reuse, PT ;  /* 0x000000034e00720c */ /* 0x0c8fe40003f46070 */
[----:B------:R-:W-:Y:S02]  /*5a90*/  IADD3 R76, PT, PT, R5, R0, RZ ;  /* 0x00000000054c7210 */ /* 0x000fe40007ffe0ff */
[----:B------:R-:W-:Y:S02]  /*5aa0*/  IADD3 R0, PT, PT, R78, 0x40, RZ ;  /* 0x000000404e007810 */ /* 0x000fe40007ffe0ff */
[C---:B------:R-:W-:Y:S01]  /*5ab0*/  ISETP.LT.AND P2, PT, R76.reuse, R2, !P2 ;  /* 0x000000024c00720c */ /* 0x040fe20005741270 */
[-C--:B------:R-:W-:Y:S01]  /*5ac0*/  IMAD R79, R76, R3.reuse, R3 ;  /* 0x000000034c4f7224 */ /* 0x080fe200078e0203 */
[----:B------:R-:W-:-:S02]  /*5ad0*/  ISETP.GE.U32.AND P0, PT, R0, R3, PT ;  /* 0x000000030000720c */ /* 0x000fc40003f06070 */
[-C--:B------:R-:W-:Y:S01]  /*5ae0*/  ISETP.GE.U32.AND P1, PT, R78, R3.reuse, PT ;  /* 0x000000034e00720c */ /* 0x080fe20003f26070 */
[C---:B------:R-:W-:Y:S01]  /*5af0*/  IMAD R78, R76.reuse, R3, R78 ;  /* 0x000000034c4e7224 */ /* 0x040fe200078e024e */
[CC--:B------:R-:W-:Y:S02]  /*5b00*/  ISETP.GE.OR P6, PT, R76.reuse, R2.reuse, P0 ;  /* 0x000000024c00720c */ /* 0x0c0fe400007c6670 */
[C---:B------:R-:W-:Y:S02]  /*5b10*/  IADD3 R7, PT, PT, R76.reuse, 0x1, RZ ;  /* 0x000000014c077810 */ /* 0x040fe40007ffe0ff */
[----:B------:R-:W-:Y:S02]  /*5b20*/  IADD3 R81, PT, PT, R76, 0x2, RZ ;  /* 0x000000024c517810 */ /* 0x000fe40007ffe0ff */
[CC--:B------:R-:W-:Y:S01]  /*5b30*/  ISETP.GE.OR P3, PT, R7.reuse, R2.reuse, P1 ;  /* 0x000000020700720c */ /* 0x0c0fe20000f66670 */
[----:B------:R-:W0:Y:S01]  /*5b40*/  @P2 LDC.64 R4, c[0x0][0x390] ;  /* 0x0000e400ff042b82 */ /* 0x000e220000000a00 */
[----:B------:R-:W-:-:S02]  /*5b50*/  ISETP.GE.OR P4, PT, R7, R2, P0 ;  /* 0x000000020700720c */ /* 0x000fc40000786670 */
[C---:B------:R-:W-:Y:S02]  /*5b60*/  IADD3 R83, PT, PT, R76.reuse, 0x3, RZ ;  /* 0x000000034c537810 */ /* 0x040fe40007ffe0ff */
[----:B------:R-:W-:Y:S01]  /*5b70*/  ISETP.GE.OR P5, PT, R81, R2, P0 ;  /* 0x000000025100720c */ /* 0x000fe200007a6670 */
[-C--:B------:R-:W-:Y:S02]  /*5b80*/  @!P6 IMAD R77, R76, R3.reuse, R0 ;  /* 0x000000034c4de224 */ /* 0x080fe400078e0200 */
[----:B------:R-:W1:Y:S08]  /*5b90*/  @!P6 LDC.64 R6, c[0x0][0x390] ;  /* 0x0000e400ff06eb82 */ /* 0x000e700000000a00 */
[----:B------:R-:W3:Y:S08]  /*5ba0*/  @!P3 LDC.64 R72, c[0x0][0x390] ;  /* 0x0000e400ff48bb82 */ /* 0x000ef00000000a00 */
[----:B------:R-:W4:Y:S01]  /*5bb0*/  @!P4 LDC.64 R74, c[0x0][0x390] ;  /* 0x0000e400ff4acb82 */ /* 0x000f220000000a00 */
[C---:B0-----:R-:W-:Y:S01]  /*5bc0*/  @P2 IMAD.WIDE.U32 R4, R78.reuse, 0x4, R4 ;  /* 0x000000044e042825 */ /* 0x041fe200078e0004 */
[----:B------:R-:W-:-:S04]  /*5bd0*/  IADD3 R78, PT, PT, R78, R3, RZ ;  /* 0x000000034e4e7210 */ /* 0x000fc80007ffe0ff */
[----:B------:R4:W-:Y:S01]  /*5be0*/  @P2 STG.E.128 desc[UR12][R4.64], R16 ;  /* 0x0000001004002986 */ /* 0x0009e2000c101d0c */
[-C--:B------:R-:W-:Y:S01]  /*5bf0*/  ISETP.GE.OR P2, PT, R81, R2.reuse, P1 ;  /* 0x000000025100720c */ /* 0x080fe20000f46670 */
[----:B-1----:R-:W-:Y:S01]  /*5c00*/  @!P6 IMAD.WIDE.U32 R6, R77, 0x4, R6 ;  /* 0x000000044d06e825 */ /* 0x002fe200078e0006 */
[----:B------:R-:W-:Y:S02]  /*5c10*/  @!P4 IADD3 R77, PT, PT, R0, R79, RZ ;  /* 0x0000004f004dc210 */ /* 0x000fe40007ffe0ff */
[-C--:B------:R-:W-:Y:S02]  /*5c20*/  IADD3 R79, PT, PT, R79, R3.reuse, RZ ;  /* 0x000000034f4f7210 */ /* 0x080fe40007ffe0ff */
[----:B------:R0:W-:Y:S01]  /*5c30*/  @!P6 STG.E.128 desc[UR12][R6.64], R20 ;  /* 0x000000140600e986 */ /* 0x0001e2000c101d0c */
[----:B------:R-:W-:Y:S01]  /*5c40*/  ISETP.GE.OR P6, PT, R83, R2, P1 ;  /* 0x000000025300720c */ /* 0x000fe20000fc6670 */
[C---:B---3--:R-:W-:Y:S01]  /*5c50*/  @!P3 IMAD.WIDE.U32 R72, R78.reuse, 0x4, R72 ;  /* 0x000000044e48b825 */ /* 0x048fe200078e0048 */
[----:B------:R-:W-:-:S04]  /*5c60*/  IADD3 R78, PT, PT, R78, R3, RZ ;  /* 0x000000034e4e7210 */ /* 0x000fc80007ffe0ff */
[----:B------:R-:W-:Y:S01]  /*5c70*/  @!P3 STG.E.128 desc[UR12][R72.64], R24 ;  /* 0x000000184800b986 */ /* 0x000fe2000c101d0c */
[-C--:B------:R-:W-:Y:S01]  /*5c80*/  ISETP.GE.OR P3, PT, R83, R2.reuse, P0 ;  /* 0x000000025300720c */ /* 0x080fe20000766670 */
[----:B----4-:R-:W-:Y:S01]  /*5c90*/  @!P4 IMAD.WIDE.U32 R4, R77, 0x4, R74 ;  /* 0x000000044d04c825 */ /* 0x010fe200078e004a */
[----:B------:R-:W-:Y:S01]  /*5ca0*/  IADD3 R77, PT, PT, R76, 0x4, RZ ;  /* 0x000000044c4d7810 */ /* 0x000fe20007ffe0ff */
[----:B------:R-:W1:Y:S03]  /*5cb0*/  @!P2 LDC.64 R16, c[0x0][0x390] ;  /* 0x0000e400ff10ab82 */ /* 0x000e660000000a00 */
[----:B------:R3:W-:Y:S01]  /*5cc0*/  @!P4 STG.E.128 desc[UR12][R4.64], R28 ;  /* 0x0000001c0400c986 */ /* 0x0007e2000c101d0c */
[----:B------:R-:W-:-:S04]  /*5cd0*/  ISETP.GE.OR P4, PT, R77, R2, P1 ;  /* 0x000000024d00720c */ /* 0x000fc80000f86670 */
[----:B------:R-:W4:Y:S08]  /*5ce0*/  @!P5 LDC.64 R18, c[0x0][0x390] ;  /* 0x0000e400ff12db82 */ /* 0x000f300000000a00 */
[----:B0-----:R-:W0:Y:S01]  /*5cf0*/  @!P6 LDC.64 R20, c[0x0][0x390] ;  /* 0x0000e400ff14eb82 */ /* 0x001e220000000a00 */
[----:B---3--:R-:W-:-:S07]  /*5d00*/  IADD3 R29, PT, PT, R76, 0x7, RZ ;  /* 0x000000074c1d7810 */ /* 0x008fce0007ffe0ff */
[----:B------:R-:W3:Y:S01]  /*5d10*/  @!P3 LDC.64 R22, c[0x0][0x390] ;  /* 0x0000e400ff16bb82 */ /* 0x000ee20000000a00 */
[----:B-1----:R-:W-:Y:S01]  /*5d20*/  @!P2 IMAD.WIDE.U32 R6, R78, 0x4, R16 ;  /* 0x000000044e06a825 */ /* 0x002fe200078e0010 */
[----:B------:R-:W-:Y:S02]  /*5d30*/  @!P5 IADD3 R17, PT, PT, R0, R79, RZ ;  /* 0x0000004f0011d210 */ /* 0x000fe40007ffe0ff */
[-C--:B------:R-:W-:Y:S02]  /*5d40*/  IADD3 R78, PT, PT, R78, R3.reuse, RZ ;  /* 0x000000034e4e7210 */ /* 0x080fe40007ffe0ff */
[----:B------:R-:W-:Y:S01]  /*5d50*/  IADD3 R79, PT, PT, R79, R3, RZ ;  /* 0x000000034f4f7210 */ /* 0x000fe20007ffe0ff */
[----:B------:R1:W-:Y:S01]  /*5d60*/  @!P2 STG.E.128 desc[UR12][R6.64], R32 ;  /* 0x000000200600a986 */ /* 0x0003e2000c101d0c */
[----:B------:R-:W1:Y:S01]  /*5d70*/  @!P4 LDC.64 R74, c[0x0][0x390] ;  /* 0x0000e400ff4acb82 */ /* 0x000e620000000a00 */
[----:B----4-:R-:W-:Y:S01]  /*5d80*/  @!P5 IMAD.WIDE.U32 R4, R17, 0x4, R18 ;  /* 0x000000041104d825 */ /* 0x010fe200078e0012 */
[----:B------:R-:W-:-:S02]  /*5d90*/  @!P3 IADD3 R19, PT, PT, R0, R79, RZ ;  /* 0x0000004f0013b210 */ /* 0x000fc40007ffe0ff */
[-C--:B------:R-:W-:Y:S02]  /*5da0*/  ISETP.GE.OR P2, PT, R77, R2.reuse, P0 ;  /* 0x000000024d00720c */ /* 0x080fe40000746670 */
[----:B------:R4:W-:Y:S01]  /*5db0*/  @!P5 STG.E.128 desc[UR12][R4.64], R36 ;  /* 0x000000240400d986 */ /* 0x0009e2000c101d0c */
[-C--:B------:R-:W-:Y:S01]  /*5dc0*/  IADD3 R79, PT, PT, R79, R3.reuse, RZ ;  /* 0x000000034f4f7210 */ /* 0x080fe20007ffe0ff */
[C---:B0-----:R-:W-:Y:S01]  /*5dd0*/  @!P6 IMAD.WIDE.U32 R16, R78.reuse, 0x4, R20 ;  /* 0x000000044e10e825 */ /* 0x041fe200078e0014 */
[----:B------:R-:W-:Y:S02]  /*5de0*/  IADD3 R78, PT, PT, R78, R3, RZ ;  /* 0x000000034e4e7210 */ /* 0x000fe40007ffe0ff */
[----:B------:R-:W-:Y:S02]  /*5df0*/  IADD3 R21, PT, PT, R76, 0x5, RZ ;  /* 0x000000054c157810 */ /* 0x000fe40007ffe0ff */
[----:B------:R0:W-:Y:S02]  /*5e00*/  @!P6 STG.E.128 desc[UR12][R16.64], R40 ;  /* 0x000000281000e986 */ /* 0x0001e4000c101d0c */
[-C--:B------:R-:W-:Y:S01]  /*5e10*/  ISETP.GE.OR P6, PT, R21, R2.reuse, P1 ;  /* 0x000000021500720c */ /* 0x080fe20000fc6670 */
[----:B---3--:R-:W-:Y:S01]  /*5e20*/  @!P3 IMAD.WIDE.U32 R18, R19, 0x4, R22 ;  /* 0x000000041312b825 */ /* 0x008fe200078e0016 */
[----:B------:R-:W-:-:S02]  /*5e30*/  ISETP.GE.OR P5, PT, R21, R2, P0 ;  /* 0x000000021500720c */ /* 0x000fc400007a6670 */
[----:B------:R-:W-:Y:S02]  /*5e40*/  IADD3 R21, PT, PT, R76, 0x6, RZ ;  /* 0x000000064c157810 */ /* 0x000fe40007ffe0ff */
[----:B------:R-:W-:Y:S02]  /*5e50*/  @!P3 STG.E.128 desc[UR12][R18.64], R44 ;  /* 0x0000002c1200b986 */ /* 0x000fe4000c101d0c */
[-C--:B------:R-:W-:Y:S01]  /*5e60*/  ISETP.GE.OR P3, PT, R21, R2.reuse, P0 ;  /* 0x000000021500720c */ /* 0x080fe20000766670 */
[----:B-1----:R-:W-:Y:S01]  /*5e70*/  @!P4 IMAD.WIDE.U32 R6, R78, 0x4, R74 ;  /* 0x000000044e06c825 */ /* 0x002fe200078e004a */
[----:B----4-:R-:W1:Y:S01]  /*5e80*/  @!P2 LDC.64 R4, c[0x0][0x390] ;  /* 0x0000e400ff04ab82 */ /* 0x010e620000000a00 */
[----:B------:R-:W-:-:S03]  /*5e90*/  ISETP.GE.OR P0, PT, R29, R2, P0 ;  /* 0x000000021d00720c */ /* 0x000fc60000706670 */
[----:B------:R3:W-:Y:S01]  /*5ea0*/  @!P4 STG.E.128 desc[UR12][R6.64], R48 ;  /* 0x000000300600c986 */ /* 0x0007e2000c101d0c */
[-C--:B------:R-:W-:Y:S02]  /*5eb0*/  ISETP.GE.OR P4, PT, R21, R2.reuse, P1 ;  /* 0x000000021500720c */ /* 0x080fe40000f86670 */
[----:B------:R-:W-:Y:S01]  /*5ec0*/  ISETP.GE.OR P1, PT, R29, R2, P1 ;  /* 0x000000021d00720c */ /* 0x000fe20000f26670 */
[----:B0-----:R-:W0:Y:S08]  /*5ed0*/  @!P6 LDC.64 R16, c[0x0][0x390] ;  /* 0x0000e400ff10eb82 */ /* 0x001e300000000a00 */
[----:B------:R-:W4:Y:S01]  /*5ee0*/  @!P5 LDC.64 R20, c[0x0][0x390] ;  /* 0x0000e400ff14db82 */ /* 0x000f220000000a00 */
[----:B---3--:R-:W-:-:S07]  /*5ef0*/  @!P2 IADD3 R7, PT, PT, R0, R79, RZ ;  /* 0x0000004f0007a210 */ /* 0x008fce0007ffe0ff */
[----:B------:R-:W3:Y:S01]  /*5f00*/  @!P4 LDC.64 R22, c[0x0][0x390] ;  /* 0x0000e400ff16cb82 */ /* 0x000ee20000000a00 */
[-C--:B------:R-:W-:Y:S02]  /*5f10*/  IADD3 R79, PT, PT, R79, R3.reuse, RZ ;  /* 0x000000034f4f7210 */ /* 0x080fe40007ffe0ff */
[-C--:B------:R-:W-:Y:S01]  /*5f20*/  IADD3 R6, PT, PT, R78, R3.reuse, RZ ;  /* 0x000000034e067210 */ /* 0x080fe20007ffe0ff */
[----:B-1----:R-:W-:Y:S01]  /*5f30*/  @!P2 IMAD.WIDE.U32 R4, R7, 0x4, R4 ;  /* 0x000000040704a825 */ /* 0x002fe200078e0004 */
[-C--:B------:R-:W-:Y:S02]  /*5f40*/  IADD3 R29, PT, PT, R79, R3.reuse, RZ ;  /* 0x000000034f1d7210 */ /* 0x080fe40007ffe0ff */
[----:B------:R-:W-:Y:S01]  /*5f50*/  IADD3 R18, PT, PT, R6, R3, RZ ;  /* 0x0000000306127210 */ /* 0x000fe20007ffe0ff */
[----:B------:R-:W1:Y:S01]  /*5f60*/  @!P3 LDC.64 R24, c[0x0][0x390] ;  /* 0x0000e400ff18bb82 */ /* 0x000e620000000a00 */
[----:B------:R-:W-:Y:S01]  /*5f70*/  @!P5 IADD3 R79, PT, PT, R0, R79, RZ ;  /* 0x0000004f004fd210 */ /* 0x000fe20007ffe0ff */
[----:B0-----:R-:W-:Y:S01]  /*5f80*/  @!P6 IMAD.WIDE.U32 R6, R6, 0x4, R16 ;  /* 0x000000040606e825 */ /* 0x001fe200078e0010 */
[----:B------:R-:W-:Y:S01]  /*5f90*/  @!P3 IADD3 R31, PT, PT, R0, R29, RZ ;  /* 0x0000001d001fb210 */ /* 0x000fe20007ffe0ff */
[----:B------:R0:W-:Y:S01]  /*5fa0*/  @!P2 STG.E.128 desc[UR12][R4.64], R52 ;  /* 0x000000340400a986 */ /* 0x0001e2000c101d0c */
[----:B------:R-:W-:-:S03]  /*5fb0*/  @!P1 IADD3 R33, PT, PT, R18, R3, RZ ;  /* 0x0000000312219210 */ /* 0x000fc60007ffe0ff */
[----:B------:R-:W2:Y:S01]  /*5fc0*/  @!P1 LDC.64 R26, c[0x0][0x390] ;  /* 0x0000e400ff1a9b82 */ /* 0x000ea20000000a00 */
[----:B----4-:R-:W-:Y:S01]  /*5fd0*/  @!P5 IMAD.WIDE.U32 R16, R79, 0x4, R20 ;  /* 0x000000044f10d825 */ /* 0x010fe200078e0014 */
[----:B------:R0:W-:Y:S04]  /*5fe0*/  @!P6 STG.E.128 desc[UR12][R6.64], R56 ;  /* 0x000000380600e986 */ /* 0x0001e8000c101d0c */
[----:B------:R0:W-:Y:S01]  /*5ff0*/  @!P5 STG.E.128 desc[UR12][R16.64], R60 ;  /* 0x0000003c1000d986 */ /* 0x0001e2000c101d0c */
[----:B---3--:R-:W-:-:S05]  /*6000*/  @!P4 IMAD.WIDE.U32 R18, R18, 0x4, R22 ;  /* 0x000000041212c825 */ /* 0x008fca00078e0016 */
[----:B------:R0:W-:Y:S01]  /*6010*/  @!P4 STG.E.128 desc[UR12][R18.64], R64 ;  /* 0x000000401200c986 */ /* 0x0001e2000c101d0c */
[----:B-1----:R-:W-:-:S05]  /*6020*/  @!P3 IMAD.WIDE.U32 R20, R31, 0x4, R24 ;  /* 0x000000041f14b825 */ /* 0x002fca00078e0018 */
[----:B------:R0:W-:Y:S01]  /*6030*/  @!P3 STG.E.128 desc[UR12][R20.64], R68 ;  /* 0x000000441400b986 */ /* 0x0001e2000c101d0c */
[----:B--2---:R-:W-:-:S05]  /*6040*/  @!P1 IMAD.WIDE.U32 R22, R33, 0x4, R26 ;  /* 0x0000000421169825 */ /* 0x004fca00078e001a */
[----:B------:R0:W-:Y:S01]  /*6050*/  @!P1 STG.E.128 desc[UR12][R22.64], R12 ;  /* 0x0000000c16009986 */ /* 0x0001e2000c101d0c */
[----:B------:R-:W-:Y:S05]  /*6060*/  @P0 EXIT ;  /* 0x000000000000094d */ /* 0x000fea0003800000 */
[----:B0-----:R-:W0:Y:S01]  /*6070*/  LDC.64 R4, c[0x0][0x390] ;  /* 0x0000e400ff047b82 */ /* 0x001e220000000a00 */
[----:B------:R-:W-:-:S05]  /*6080*/  IADD3 R3, PT, PT, R0, R3, R29 ;  /* 0x0000000300037210 */ /* 0x000fca0007ffe01d */
[----:B0-----:R-:W-:-:S05]  /*6090*/  IMAD.WIDE.U32 R2, R3, 0x4, R4 ;  /* 0x0000000403027825 */ /* 0x001fca00078e0004 */
[----:B------:R-:W-:Y:S01]  /*60a0*/  STG.E.128 desc[UR12][R2.64], R8 ;  /* 0x0000000802007986 */ /* 0x000fe2000c101d0c */
[----:B------:R-:W-:Y:S05]  /*60b0*/  EXIT ;  /* 0x000000000000794d */ /* 0x000fea0003800000 */
.L_x_11:
[----:B------:R-:W-:-:S00]  /*60c0*/  BRA `(.L_x_11) ;  /* 0xfffffffc00fc7947 */ /* 0x000fc0000383ffff */
[----:B------:R-:W-:-:S00]  /*60d0*/  NOP ;  /* 0x0000000000007918 */ /* 0x000fc00000000000 */
        /* <DEDUP_REMOVED lines=10> */
.L_x_17:


//--------------------- .text._Z10naive_gemmPKfS0_Pfiii --------------------------
	.section	.text._Z10naive_gemmPKfS0_Pfiii,"ax",@progbits
	.align	128
        .global         _Z10naive_gemmPKfS0_Pfiii
        .type           _Z10naive_gemmPKfS0_Pfiii,@function
        .size           _Z10naive_gemmPKfS0_Pfiii,(.L_x_18 - _Z10naive_gemmPKfS0_Pfiii)
        .other          _Z10naive_gemmPKfS0_Pfiii,@"STO_CUDA_ENTRY STV_DEFAULT"
_Z10naive_gemmPKfS0_Pfiii:
.text._Z10naive_gemmPKfS0_Pfiii:
[----:B------:R-:W-:Y:S01]  /*0000*/  LDC R1, c[0x0][0x37c] ;  /* 0x0000df00ff017b82 */ /* 0x000fe20000000800 */
[----:B------:R-:W0:Y:S07]  /*0010*/  S2R R5, SR_TID.X ;  /* 0x0000000000057919 */ /* 0x000e2e0000002100 */
[----:B------:R-:W1:Y:S01]  /*0020*/  LDC R19, c[0x0][0x364] ;  /* 0x0000d900ff137b82 */ /* 0x000e620000000800 */
[----:B------:R-:W1:Y:S07]  /*0030*/  S2R R4, SR_TID.Y ;  /* 0x0000000000047919 */ /* 0x000e6e0000002200 */
[----:B------:R-:W0:Y:S08]  /*0040*/  S2UR UR5, SR_CTAID.X ;  /* 0x00000000000579c3 */ /* 0x000e300000002500 */
[----:B------:R-:W0:Y:S08]  /*0050*/  LDC R0, c[0x0][0x360] ;  /* 0x0000d800ff007b82 */ /* 0x000e300000000800 */
[----:B------:R-:W1:Y:S08]  /*0060*/  S2UR UR4, SR_CTAID.Y ;  /* 0x00000000000479c3 */ /* 0x000e700000002600 */
[----:B------:R-:W2:Y:S01]  /*0070*/  LDC.64 R2, c[0x0][0x398] ;  /* 0x0000e600ff027b82 */ /* 0x000ea20000000a00 */
[----:B0-----:R-:W-:-:S02]  /*0080*/  IMAD R0, R0, UR5, R5 ;  /* 0x0000000500007c24 */ /* 0x001fc4000f8e0205 */
[----:B-1----:R-:W-:-:S03]  /*0090*/  IMAD R19, R19, UR4, R4 ;  /* 0x0000000413137c24 */ /* 0x002fc6000f8e0204 */
[----:B--2---:R-:W-:-:S04]  /*00a0*/  ISETP.GE.AND P0, PT, R0, R3, PT ;  /* 0x000000030000720c */ /* 0x004fc80003f06270 */
[----:B------:R-:W-:-:S13]  /*00b0*/  ISETP.GE.OR P0, PT, R19, R2, P0 ;  /* 0x000000021300720c */ /* 0x000fda0000706670 */
[----:B------:R-:W-:Y:S05]  /*00c0*/  @P0 EXIT ;  /* 0x000000000000094d */ /* 0x000fea0003800000 */
[----:B------:R-:W0:Y:S01]  /*00d0*/  LDC R2, c[0x0][0x3a0] ;  /* 0x0000e800ff027b82 */ /* 0x000e220000000800 */
[----:B------:R-:W1:Y:S01]  /*00e0*/  LDCU.64 UR4, c[0x0][0x358] ;  /* 0x00006b00ff0477ac */ /* 0x000e620008000a00 */
[----:B------:R-:W-:Y:S01]  /*00f0*/  HFMA2 R24, -RZ, RZ, 0, 0 ;  /* 0x00000000ff187431 */ /* 0x000fe200000001ff */
[----:B0-----:R-:W-:-:S13]  /*0100*/  ISETP.GE.AND P0, PT, R2, 0x1, PT ;  /* 0x000000010200780c */ /* 0x001fda0003f06270 */
[----:B-1----:R-:W-:Y:S05]  /*0110*/  @!P0 BRA `(.L_x_12) ;  /* 0x0000000400e08947 */ /* 0x002fea0003800000 */
[C---:B------:R-:W-:Y:S01]  /*0120*/  ISETP.GE.U32.AND P1, PT, R2.reuse, 0x8, PT ;  /* 0x000000080200780c */ /* 0x040fe20003f26070 */
[----:B------:R-:W-:Y:S01]  /*0130*/  IMAD R20, R19, R2, RZ ;  /* 0x0000000213147224 */ /* 0x000fe200078e02ff */
[----:B------:R-:W-:Y:S02]  /*0140*/  LOP3.LUT R27, R2, 0x7, RZ, 0xc0, !PT ;  /* 0x00000007021b7812 */ /* 0x000fe400078ec0ff */
[----:B------:R-:W-:Y:S02]  /*0150*/  MOV R24, RZ ;  /* 0x000000ff00187202 */ /* 0x000fe40000000f00 */
[----:B------:R-:W-:Y:S02]  /*0160*/  ISETP.NE.AND P0, PT, R27, RZ, PT ;  /* 0x000000ff1b00720c */ /* 0x000fe40003f05270 */
[----:B------:R-:W-:-:S05]  /*0170*/  MOV R21, RZ ;  /* 0x000000ff00157202 */ /* 0x000fca0000000f00 */
[----:B------:R-:W-:Y:S06]  /*0180*/  @!P1 BRA `(.L_x_13) ;  /* 0x0000000000c49947 */ /* 0x000fec0003800000 */
[----:B------:R-:W0:Y:S01]  /*0190*/  LDC.64 R4, c[0x0][0x380] ;  /* 0x0000e000ff047b82 */ /* 0x000e220000000a00 */
[----:B------:R-:W-:Y:S02]  /*01a0*/  LOP3.LUT R21, R2, 0x7ffffff8, RZ, 0xc0, !PT ;  /* 0x7ffffff802157812 */ /* 0x000fe400078ec0ff */
[----:B------:R-:W-:Y:S02]  /*01b0*/  MOV R24, RZ ;  /* 0x000000ff00187202 */ /* 0x000fe40000000f00 */
[----:B------:R-:W-:Y:S02]  /*01c0*/  MOV R18, R0 ;  /* 0x0000000000127202 */ /* 0x000fe40000000f00 */
[----:B------:R-:W-:Y:S01]  /*01d0*/  IADD3 R22, PT, PT, -R21, RZ, RZ ;  /* 0x000000ff15167210 */ /* 0x000fe20007ffe1ff */
[----:B0-----:R-:W-:-:S03]  /*01e0*/  IMAD.WIDE.U32 R4, R20, 0x4, R4 ;  /* 0x0000000414047825 */ /* 0x001fc600078e0004 */
[----:B------:R-:W-:-:S04]  /*01f0*/  IADD3 R6, P1, PT, R4, 0x10, RZ ;  /* 0x0000001004067810 */ /* 0x000fc80007f3e0ff */
[----:B------:R-:W-:-:S09]  /*0200*/  IADD3.X R7, PT, PT, RZ, R5, RZ, P1, !PT ;  /* 0x00000005ff077210 */ /* 0x000fd20000ffe4ff */
.L_x_14:
[----:B------:R-:W0:Y:S01]  /*0210*/  LDC.64 R16, c[0x0][0x388] ;  /* 0x0000e200ff107b82 */ /* 0x000e220000000a00 */
[----:B------:R-:W-:Y:S02]  /*0220*/  MOV R4, R6 ;  /* 0x0000000600047202 */ /* 0x000fe40000000f00 */
[----:B------:R-:W-:-:S05]  /*0230*/  MOV R5, R7 ;  /* 0x0000000700057202 */ /* 0x000fca0000000f00 */
[----:B------:R-:W2:Y:S04]  /*0240*/  LDG.E R25, desc[UR4][R4.64+-0x10] ;  /* 0xfffff00404197981 */ /* 0x000ea8000c1e1900 */
[----:B------:R-:W3:Y:S04]  /*0250*/  LDG.E R23, desc[UR4][R4.64+-0xc] ;  /* 0xfffff40404177981 */ /* 0x000ee8000c1e1900 */
[----:B------:R-:W4:Y:S04]  /*0260*/  LDG.E R29, desc[UR4][R4.64+-0x8] ;  /* 0xfffff804041d7981 */ /* 0x000f28000c1e1900 */
[----:B------:R-:W5:Y:S01]  /*0270*/  LDG.E R28, desc[UR4][R4.64+-0x4] ;  /* 0xfffffc04041c7981 */ /* 0x000f62000c1e1900 */
[----:B0-----:R-:W-:-:S05]  /*0280*/  IMAD.WIDE R16, R18, 0x4, R16 ;  /* 0x0000000412107825 */ /* 0x001fca00078e0210 */
[----:B------:R0:W2:Y:S01]  /*0290*/  LDG.E R26, desc[UR4][R16.64] ;  /* 0x00000004101a7981 */ /* 0x0000a2000c1e1900 */
[----:B------:R-:W-:-:S04]  /*02a0*/  IMAD.WIDE R14, R3, 0x4, R16 ;  /* 0x00000004030e7825 */ /* 0x000fc800078e0210 */
[C---:B------:R-:W-:Y:S02]  /*02b0*/  IMAD.WIDE R6, R3.reuse, 0x4, R14 ;  /* 0x0000000403067825 */ /* 0x040fe400078e020e */
[----:B------:R-:W3:Y:S02]  /*02c0*/  LDG.E R14, desc[UR4][R14.64] ;  /* 0x000000040e0e7981 */ /* 0x000ee4000c1e1900 */
[C---:B------:R-:W-:Y:S02]  /*02d0*/  IMAD.WIDE R10, R3.reuse, 0x4, R6 ;  /* 0x00000004030a7825 */ /* 0x040fe400078e0206 */
[----:B------:R-:W4:Y:S02]  /*02e0*/  LDG.E R6, desc[UR4][R6.64] ;  /* 0x0000000406067981 */ /* 0x000f24000c1e1900 */
[C---:B------:R-:W-:Y:S02]  /*02f0*/  IMAD.WIDE R8, R3.reuse, 0x4, R10 ;  /* 0x0000000403087825 */ /* 0x040fe400078e020a */
[----:B------:R-:W5:Y:S02]  /*0300*/  LDG.E R10, desc[UR4][R10.64] ;  /* 0x000000040a0a7981 */ /* 0x000f64000c1e1900 */
[----:B------:R-:W-:-:S02]  /*0310*/  IMAD.WIDE R12, R3, 0x4, R8 ;  /* 0x00000004030c7825 */ /* 0x000fc400078e0208 */
[----:B------:R-:W5:Y:S04]  /*0320*/  LDG.E R7, desc[UR4][R4.64] ;  /* 0x0000000404077981 */ /* 0x000f68000c1e1900 */
[----:B------:R-:W5:Y:S01]  /*0330*/  LDG.E R8, desc[UR4][R8.64] ;  /* 0x0000000408087981 */ /* 0x000f62000c1e1900 */
[----:B0-----:R-:W-:-:S03]  /*0340*/  IMAD.WIDE R16, R3, 0x4, R12 ;  /* 0x0000000403107825 */ /* 0x001fc600078e020c */
[----:B------:R-:W5:Y:S04]  /*0350*/  LDG.E R12, desc[UR4][R12.64] ;  /* 0x000000040c0c7981 */ /* 0x000f68000c1e1900 */
[----:B------:R-:W5:Y:S04]  /*0360*/  LDG.E R15, desc[UR4][R16.64] ;  /* 0x00000004100f7981 */ /* 0x000f68000c1e1900 */
[----:B------:R-:W5:Y:S04]  /*0370*/  LDG.E R9, desc[UR4][R4.64+0x4] ;  /* 0x0000040404097981 */ /* 0x000f68000c1e1900 */
[----:B------:R-:W5:Y:S01]  /*0380*/  LDG.E R11, desc[UR4][R4.64+0xc] ;  /* 0x00000c04040b7981 */ /* 0x000f62000c1e1900 */
[----:B--2---:R-:W-:Y:S01]  /*0390*/  FFMA R26, R25, R26, R24 ;  /* 0x0000001a191a7223 */ /* 0x004fe20000000018 */
[----:B------:R-:W-:-:S02]  /*03a0*/  IMAD.WIDE R24, R3, 0x4, R16 ;  /* 0x0000000403187825 */ /* 0x000fc400078e0210 */
[----:B------:R-:W2:Y:S04]  /*03b0*/  LDG.E R16, desc[UR4][R4.64+0x8] ;  /* 0x0000080404107981 */ /* 0x000ea8000c1e1900 */
[----:B------:R-:W2:Y:S01]  /*03c0*/  LDG.E R24, desc[UR4][R24.64] ;  /* 0x0000000418187981 */ /* 0x000ea2000c1e1900 */
[----:B---3--:R-:W-:Y:S01]  /*03d0*/  FFMA R14, R23, R14, R26 ;  /* 0x0000000e170e7223 */ /* 0x008fe2000000001a */
[----:B------:R-:W-:-:S03]  /*03e0*/  IADD3 R22, PT, PT, R22, 0x8, RZ ;  /* 0x0000000816167810 */ /* 0x000fc60007ffe0ff */
[----:B----4-:R-:W-:Y:S01]  /*03f0*/  FFMA R29, R29, R6, R14 ;  /* 0x000000061d1d7223 */ /* 0x010fe2000000000e */
[----:B------:R-:W-:-:S03]  /*0400*/  ISETP.NE.AND P1, PT, R22, RZ, PT ;  /* 0x000000ff1600720c */ /* 0x000fc60003f25270 */
[----:B-----5:R-:W-:Y:S01]  /*0410*/  FFMA R10, R28, R10, R29 ;  /* 0x0000000a1c0a7223 */ /* 0x020fe2000000001d */
[----:B------:R-:W-:-:S03]  /*0420*/  IADD3 R6, P2, PT, R4, 0x20, RZ ;  /* 0x0000002004067810 */ /* 0x000fc60007f5e0ff */
[----:B------:R-:W-:Y:S01]  /*0430*/  FFMA R8, R7, R8, R10 ;  /* 0x0000000807087223 */ /* 0x000fe2000000000a */
[----:B------:R-:W-:Y:S02]  /*0440*/  IADD3.X R7, PT, PT, RZ, R5, RZ, P2, !PT ;  /* 0x00000005ff077210 */ /* 0x000fe400017fe4ff */
[----:B------:R-:W-:Y:S01]  /*0450*/  LEA R18, R3, R18, 0x3 ;  /* 0x0000001203127211 */ /* 0x000fe200078e18ff */
[----:B------:R-:W-:-:S04]  /*0460*/  FFMA R9, R9, R12, R8 ;  /* 0x0000000c09097223 */ /* 0x000fc80000000008 */
[----:B--2---:R-:W-:-:S04]  /*0470*/  FFMA R16, R16, R15, R9 ;  /* 0x0000000f10107223 */ /* 0x004fc80000000009 */
[----:B------:R-:W-:Y:S01]  /*0480*/  FFMA R24, R11, R24, R16 ;  /* 0x000000180b187223 */ /* 0x000fe20000000010 */
[----:B------:R-:W-:Y:S06]  /*0490*/  @P1 BRA `(.L_x_14) ;  /* 0xfffffffc005c1947 */ /* 0x000fec000383ffff */
.L_x_13:
[----:B------:R-:W-:Y:S05]  /*04a0*/  @!P0 BRA `(.L_x_12) ;  /* 0x0000000000fc8947 */ /* 0x000fea0003800000 */
[----:B------:R-:W-:Y:S02]  /*04b0*/  ISETP.GE.U32.AND P1, PT, R27, 0x4, PT ;  /* 0x000000041b00780c */ /* 0x000fe40003f26070 */
[----:B------:R-:W-:-:S04]  /*04c0*/  LOP3.LUT R16, R2, 0x3, RZ, 0xc0, !PT ;  /* 0x0000000302107812 */ /* 0x000fc800078ec0ff */
[----:B------:R-:W-:-:S07]  /*04d0*/  ISETP.NE.AND P0, PT, R16, RZ, PT ;  /* 0x000000ff1000720c */ /* 0x000fce0003f05270 */
[----:B------:R-:W-:Y:S06]  /*04e0*/  @!P1 BRA `(.L_x_15) ;  /* 0x00000000006c9947 */ /* 0x000fec0003800000 */
[----:B------:R-:W0:Y:S01]  /*04f0*/  LDC.64 R6, c[0x0][0x388] ;  /* 0x0000e200ff067b82 */ /* 0x000e220000000a00 */
[----:B------:R-:W1:Y:S01]  /*0500*/  LDCU.64 UR6, c[0x0][0x380] ;  /* 0x00007000ff0677ac */ /* 0x000e620008000a00 */
[----:B------:R-:W-:Y:S01]  /*0510*/  IMAD R9, R21, R3, R0 ;  /* 0x0000000315097224 */ /* 0x000fe200078e0200 */
[CC--:B------:R-:W-:Y:S02]  /*0520*/  IADD3 R5, PT, PT, R20.reuse, R21.reuse, RZ ;  /* 0x0000001514057210 */ /* 0x0c0fe40007ffe0ff */
[----:B------:R-:W-:-:S03]  /*0530*/  IADD3 R10, P1, PT, R20, R21, RZ ;  /* 0x00000015140a7210 */ /* 0x000fc60007f3e0ff */
[----:B------:R-:W2:Y:S01]  /*0540*/  LDC.64 R14, c[0x0][0x380] ;  /* 0x0000e000ff0e7b82 */ /* 0x000ea20000000a00 */
[----:B0-----:R-:W-:-:S04]  /*0550*/  IMAD.WIDE R6, R9, 0x4, R6 ;  /* 0x0000000409067825 */ /* 0x001fc800078e0206 */
[----:B------:R-:W-:Y:S02]  /*0560*/  IMAD.WIDE R8, R3, 0x4, R6 ;  /* 0x0000000403087825 */ /* 0x000fe400078e0206 */
[----:B------:R-:W3:Y:S02]  /*0570*/  LDG.E R6, desc[UR4][R6.64] ;  /* 0x0000000406067981 */ /* 0x000ee4000c1e1900 */
[----:B--2---:R-:W-:Y:S01]  /*0580*/  IMAD.WIDE.U32 R14, R5, 0x4, R14 ;  /* 0x00000004050e7825 */ /* 0x004fe200078e000e */
[----:B------:R-:W-:Y:S02]  /*0590*/  IADD3.X R5, PT, PT, RZ, RZ, RZ, P1, !PT ;  /* 0x000000ffff057210 */ /* 0x000fe40000ffe4ff */
[----:B-1----:R-:W-:-:S03]  /*05a0*/  LEA R4, P1, R10, UR6, 0x2 ;  /* 0x000000060a047c11 */ /* 0x002fc6000f8210ff */
[----:B------:R-:W3:Y:S01]  /*05b0*/  LDG.E R15, desc[UR4][R14.64] ;  /* 0x000000040e0f7981 */ /* 0x000ee2000c1e1900 */
[----:B------:R-:W-:Y:S01]  /*05c0*/  LEA.HI.X R5, R10, UR7, R5, 0x2, P1 ;  /* 0x000000070a057c11 */ /* 0x000fe200088f1405 */
[C---:B------:R-:W-:Y:S02]  /*05d0*/  IMAD.WIDE R10, R3.reuse, 0x4, R8 ;  /* 0x00000004030a7825 */ /* 0x040fe400078e0208 */
[----:B------:R-:W2:Y:S04]  /*05e0*/  LDG.E R8, desc[UR4][R8.64] ;  /* 0x0000000408087981 */ /* 0x000ea8000c1e1900 */
[----:B------:R-:W2:Y:S01]  /*05f0*/  LDG.E R17, desc[UR4][R4.64+0x4] ;  /* 0x0000040404117981 */ /* 0x000ea2000c1e1900 */
[----:B------:R-:W-:-:S03]  /*0600*/  IMAD.WIDE R12, R3, 0x4, R10 ;  /* 0x00000004030c7825 */ /* 0x000fc600078e020a */
[----:B------:R-:W4:Y:S04]  /*0610*/  LDG.E R22, desc[UR4][R10.64] ;  /* 0x000000040a167981 */ /* 0x000f28000c1e1900 */
[----:B------:R-:W4:Y:S04]  /*0620*/  LDG.E R18, desc[UR4][R4.64+0x8] ;  /* 0x0000080404127981 */ /* 0x000f28000c1e1900 */
[----:B------:R-:W5:Y:S04]  /*0630*/  LDG.E R26, desc[UR4][R4.64+0xc] ;  /* 0x00000c04041a7981 */ /* 0x000f68000c1e1900 */
[----:B------:R-:W5:Y:S01]  /*0640*/  LDG.E R12, desc[UR4][R12.64] ;  /* 0x000000040c0c7981 */ /* 0x000f62000c1e1900 */
[----:B------:R-:W-:Y:S01]  /*0650*/  IADD3 R21, PT, PT, R21, 0x4, RZ ;  /* 0x0000000415157810 */ /* 0x000fe20007ffe0ff */
[----:B---3--:R-:W-:-:S04]  /*0660*/  FFMA R24, R15, R6, R24 ;  /* 0x000000060f187223 */ /* 0x008fc80000000018 */
[----:B--2---:R-:W-:-:S04]  /*0670*/  FFMA R17, R17, R8, R24 ;  /* 0x0000000811117223 */ /* 0x004fc80000000018 */
[----:B----4-:R-:W-:-:S04]  /*0680*/  FFMA R17, R18, R22, R17 ;  /* 0x0000001612117223 */ /* 0x010fc80000000011 */
[----:B-----5:R-:W-:-:S07]  /*0690*/  FFMA R24, R26, R12, R17 ;  /* 0x0000000c1a187223 */ /* 0x020fce0000000011 */
.L_x_15:
[----:B------:R-:W-:Y:S05]  /*06a0*/  @!P0 BRA `(.L_x_12) ;  /* 0x00000000007c8947 */ /* 0x000fea0003800000 */
[----:B------:R-:W-:Y:S01]  /*06b0*/  ISETP.NE.AND P1, PT, R16, 0x1, PT ;  /* 0x000000011000780c */ /* 0x000fe20003f25270 */
[----:B------:R-:W0:Y:S01]  /*06c0*/  LDC.64 R12, c[0x0][0x380] ;  /* 0x0000e000ff0c7b82 */ /* 0x000e220000000a00 */
[----:B------:R-:W-:-:S04]  /*06d0*/  LOP3.LUT R2, R2, 0x1, RZ, 0xc0, !PT ;  /* 0x0000000102027812 */ /* 0x000fc800078ec0ff */
[----:B------:R-:W-:-:S03]  /*06e0*/  ISETP.NE.U32.AND P0, PT, R2, 0x1, PT ;  /* 0x000000010200780c */ /* 0x000fc60003f05070 */
[----:B------:R-:W1:Y:S04]  /*06f0*/  LDC.64 R10, c[0x0][0x388] ;  /* 0x0000e200ff0a7b82 */ /* 0x000e680000000a00 */
[CC--:B------:R-:W-:Y:S02]  /*0700*/  @P1 IADD3 R15, PT, PT, R20.reuse, R21.reuse, RZ ;  /* 0x00000015140f1210 */ /* 0x0c0fe40007ffe0ff */
[----:B------:R-:W-:Y:S02]  /*0710*/  @P1 IADD3 R2, P2, PT, R20, R21, RZ ;  /* 0x0000001514021210 */ /* 0x000fe40007f5e0ff */
[----:B------:R-:W2:Y:S02]  /*0720*/  @P1 LDC.64 R4, c[0x0][0x380] ;  /* 0x0000e000ff041b82 */ /* 0x000ea40000000a00 */
[----:B------:R-:W-:-:S06]  /*0730*/  @P1 IADD3.X R14, PT, PT, RZ, RZ, RZ, P2, !PT ;  /* 0x000000ffff0e1210 */ /* 0x000fcc00017fe4ff */
[----:B------:R-:W3:Y:S01]  /*0740*/  LDC.64 R6, c[0x0][0x380] ;  /* 0x0000e000ff067b82 */ /* 0x000ee20000000a00 */
[----:B0-----:R-:W-:-:S04]  /*0750*/  @P1 IMAD.WIDE.U32 R12, R15, 0x4, R12 ;  /* 0x000000040f0c1825 */ /* 0x001fc800078e000c */
[C---:B------:R-:W-:Y:S01]  /*0760*/  @P1 IMAD R15, R21.reuse, R3, R0 ;  /* 0x00000003150f1224 */ /* 0x040fe200078e0200 */
[----:B------:R-:W-:Y:S01]  /*0770*/  @P1 IADD3 R21, PT, PT, R21, 0x2, RZ ;  /* 0x0000000215151810 */ /* 0x000fe20007ffe0ff */
[----:B------:R-:W4:Y:S01]  /*0780*/  @P1 LDG.E R13, desc[UR4][R12.64] ;  /* 0x000000040c0d1981 */ /* 0x000f22000c1e1900 */
[----:B------:R-:W0:Y:S01]  /*0790*/  LDC.64 R8, c[0x0][0x388] ;  /* 0x0000e200ff087b82 */ /* 0x000e220000000a00 */
[----:B-1----:R-:W-:Y:S01]  /*07a0*/  @P1 IMAD.WIDE R10, R15, 0x4, R10 ;  /* 0x000000040f0a1825 */ /* 0x002fe200078e020a */
[----:B------:R-:W-:Y:S02]  /*07b0*/  @!P0 IADD3 R17, PT, PT, R20, R21, RZ ;  /* 0x0000001514118210 */ /* 0x000fe40007ffe0ff */
[----:B--2---:R-:W-:Y:S01]  /*07c0*/  @P1 LEA R4, P2, R2, R4, 0x2 ;  /* 0x0000000402041211 */ /* 0x004fe200078410ff */
[----:B------:R-:W-:-:S03]  /*07d0*/  @!P0 IMAD R21, R21, R3, R0 ;  /* 0x0000000315158224 */ /* 0x000fc600078e0200 */
[----:B------:R-:W-:Y:S01]  /*07e0*/  @P1 LEA.HI.X R5, R2, R5, R14, 0x2, P2 ;  /* 0x0000000502051211 */ /* 0x000fe200010f140e */
[----:B------:R-:W-:Y:S01]  /*07f0*/  @P1 IMAD.WIDE R14, R3, 0x4, R10 ;  /* 0x00000004030e1825 */ /* 0x000fe200078e020a */
[----:B------:R-:W4:Y:S03]  /*0800*/  @P1 LDG.E R2, desc[UR4][R10.64] ;  /* 0x000000040a021981 */ /* 0x000f26000c1e1900 */
[----:B---3--:R-:W-:Y:S01]  /*0810*/  @!P0 IMAD.WIDE.U32 R6, R17, 0x4, R6 ;  /* 0x0000000411068825 */ /* 0x008fe200078e0006 */
[----:B------:R-:W2:Y:S04]  /*0820*/  @P1 LDG.E R5, desc[UR4][R4.64+0x4] ;  /* 0x0000040404051981 */ /* 0x000ea8000c1e1900 */
[----:B------:R-:W2:Y:S01]  /*0830*/  @P1 LDG.E R14, desc[UR4][R14.64] ;  /* 0x000000040e0e1981 */ /* 0x000ea2000c1e1900 */
[----:B0-----:R-:W-:-:S03]  /*0840*/  @!P0 IMAD.WIDE R8, R21, 0x4, R8 ;  /* 0x0000000415088825 */ /* 0x001fc600078e0208 */
[----:B------:R-:W3:Y:S04]  /*0850*/  @!P0 LDG.E R7, desc[UR4][R6.64] ;  /* 0x0000000406078981 */ /* 0x000ee8000c1e1900 */
[----:B------:R-:W3:Y:S01]  /*0860*/  @!P0 LDG.E R8, desc[UR4][R8.64] ;  /* 0x0000000408088981 */ /* 0x000ee2000c1e1900 */
[----:B----4-:R-:W-:-:S04]  /*0870*/  @P1 FFMA R2, R13, R2, R24 ;  /* 0x000000020d021223 */ /* 0x010fc80000000018 */
[----:B--2---:R-:W-:-:S04]  /*0880*/  @P1 FFMA R24, R5, R14, R2 ;  /* 0x0000000e05181223 */ /* 0x004fc80000000002 */
[----:B---3--:R-:W-:-:S07]  /*0890*/  @!P0 FFMA R24, R7, R8, R24 ;  /* 0x0000000807188223 */ /* 0x008fce0000000018 */
.L_x_12:
[----:B------:R-:W0:Y:S01]  /*08a0*/  LDC.64 R4, c[0x0][0x390] ;  /* 0x0000e400ff047b82 */ /* 0x000e220000000a00 */
[----:B------:R-:W-:-:S04]  /*08b0*/  IMAD R3, R19, R3, R0 ;  /* 0x0000000313037224 */ /* 0x000fc800078e0200 */
[----:B0-----:R-:W-:-:S05]  /*08c0*/  IMAD.WIDE R2, R3, 0x4, R4 ;  /* 0x0000000403027825 */ /* 0x001fca00078e0204 */
[----:B------:R-:W-:Y:S01]  /*08d0*/  STG.E desc[UR4][R2.64], R24 ;  /* 0x0000001802007986 */ /* 0x000fe2000c101904 */
[----:B------:R-:W-:Y:S05]  /*08e0*/  EXIT ;  /* 0x000000000000794d */ /* 0x000fea0003800000 */
.L_x_16:
        /* <DEDUP_REMOVED lines=9> */
.L_x_18:


//--------------------- .nv.shared._Z27gemm_toeplitz_double_bufferILi256ELi8ELi2ELi128ELi128ELi16ELi8ELi8EEvPKfS1_Pfiii --------------------------
	.section	.nv.shared._Z27gemm_toeplitz_double_bufferILi256ELi8ELi2ELi128ELi128ELi16ELi8ELi8EEvPKfS1_Pfiii,"aw",@nobits
	.sectionflags	@""
	.align	16
	.zero		1024


//--------------------- .nv.shared.reserved.0     --------------------------
	.section	.nv.shared.reserved.0,"aw",@nobits
	.weak		__nv_reservedSMEM_offset_0_alias
	.size		__nv_reservedSMEM_offset_0_alias, 0, 64
	.other		__nv_reservedSMEM_offset_0_alias,@"STO_CUDA_RESERVED_SHARED STV_DEFAULT"
__nv_reservedSMEM_offset_0_alias:
	.zero		0
	.zero		64


//--------------------- .nv.shared._Z10naive_gemmPKfS0_Pfiii --------------------------
	.section	.nv.shared._Z10naive_gemmPKfS0_Pfiii,"aw",@nobits
	.sectionflags	@""
	.align	16
	.zero		1024


//--------------------- .nv.constant0._Z27gemm_toeplitz_double_bufferILi256ELi8ELi2ELi128ELi128ELi16ELi8ELi8EEvPKfS1_Pfiii --------------------------
	.section	.nv.constant0._Z27gemm_toeplitz_double_bufferILi256ELi8ELi2ELi128ELi128ELi16ELi8ELi8EEvPKfS1_Pfiii,"a",@progbits
	.sectionflags	@""
	.align	4
.nv.constant0._Z27gemm_toeplitz_double_bufferILi256ELi8ELi2ELi128ELi128ELi16ELi8ELi8EEvPKfS1_Pfiii:
	.zero		932


//--------------------- .nv.constant0._Z10naive_gemmPKfS0_Pfiii --------------------------
	.section	.nv.constant0._Z10naive_gemmPKfS0_Pfiii,"a",@progbits
	.sectionflags	@""
	.align	4
.nv.constant0._Z10naive_gemmPKfS0_Pfiii:
	.zero		932


//--------------------- SYMBOLS --------------------------

	.type		.nv.reservedSmem.offset0,@object
	.size		.nv.reservedSmem.offset0,0x4
	.type		.nv.reservedSmem.cap,@object
	.size		.nv.reservedSmem.cap,0x4
